//
// Generated by NVIDIA NVVM Compiler
//
// Compiler Build ID: CL-36424714
// Cuda compilation tools, release 13.0, V13.0.88
// Based on NVVM 20.0.0
//

.version 9.0
.target sm_100
.address_size 64

	// .globl	_Z15computeMatrixUpiiPiS_S_

.visible .entry _Z15computeMatrixUpiiPiS_S_(
	.param .u32 _Z15computeMatrixUpiiPiS_S__param_0,
	.param .u32 _Z15computeMatrixUpiiPiS_S__param_1,
	.param .u64 .ptr .align 1 _Z15computeMatrixUpiiPiS_S__param_2,
	.param .u64 .ptr .align 1 _Z15computeMatrixUpiiPiS_S__param_3,
	.param .u64 .ptr .align 1 _Z15computeMatrixUpiiPiS_S__param_4
)
{
	.reg .pred 	%p<17>;
	.reg .b32 	%r<95>;
	.reg .b64 	%rd<25>;

	ld.param.u32 	%r41, [_Z15computeMatrixUpiiPiS_S__param_0];
	ld.param.u32 	%r42, [_Z15computeMatrixUpiiPiS_S__param_1];
	ld.param.u64 	%rd14, [_Z15computeMatrixUpiiPiS_S__param_2];
	ld.param.u64 	%rd15, [_Z15computeMatrixUpiiPiS_S__param_3];
	ld.param.u64 	%rd16, [_Z15computeMatrixUpiiPiS_S__param_4];
	cvta.to.global.u64 	%rd1, %rd16;
	cvta.to.global.u64 	%rd2, %rd15;
	cvta.to.global.u64 	%rd3, %rd14;
	mov.u32 	%r43, %ctaid.x;
	mov.u32 	%r44, %tid.x;
	add.s32 	%r1, %r43, %r44;
	setp.ge.s32 	%p1, %r1, %r42;
	@%p1 bra 	$L__BB0_23;
	add.s32 	%r2, %r41, -1;
	setp.lt.s32 	%p2, %r41, 2;
	@%p2 bra 	$L__BB0_23;
	add.s32 	%r46, %r41, -2;
	and.b32  	%r3, %r2, 3;
	setp.lt.u32 	%p3, %r46, 3;
	mov.b32 	%r92, 0;
	@%p3 bra 	$L__BB0_17;
	and.b32  	%r92, %r2, -4;
	neg.s32 	%r88, %r92;
	mad.lo.s32 	%r87, %r41, 3, %r1;
	shl.b32 	%r7, %r41, 2;
	add.s32 	%r86, %r1, %r7;
	shl.b32 	%r47, %r41, 1;
	add.s32 	%r85, %r1, %r47;
	add.s32 	%r84, %r1, %r41;
	mov.u32 	%r83, %r1;
$L__BB0_4:
	mul.wide.u32 	%rd17, %r83, 4;
	add.s64 	%rd4, %rd3, %rd17;
	ld.global.u32 	%r17, [%rd4];
	setp.lt.s32 	%p4, %r17, 1;
	mul.wide.u32 	%rd18, %r84, 4;
	add.s64 	%rd5, %rd3, %rd18;
	ld.global.u32 	%r89, [%rd5];
	@%p4 bra 	$L__BB0_7;
	setp.ne.s32 	%p5, %r17, %r89;
	@%p5 bra 	$L__BB0_7;
	shl.b32 	%r48, %r17, 1;
	st.global.u32 	[%rd4], %r48;
	mov.b32 	%r49, 0;
	st.global.u32 	[%rd5], %r49;
	ld.global.u32 	%r50, [%rd2];
	add.s32 	%r51, %r50, %r48;
	st.global.u32 	[%rd2], %r51;
	ld.global.u32 	%r52, [%rd1];
	add.s32 	%r53, %r52, -1;
	st.global.u32 	[%rd1], %r53;
	ld.global.u32 	%r89, [%rd5];
$L__BB0_7:
	setp.lt.s32 	%p6, %r89, 1;
	mul.wide.u32 	%rd19, %r85, 4;
	add.s64 	%rd6, %rd3, %rd19;
	ld.global.u32 	%r90, [%rd6];
	@%p6 bra 	$L__BB0_10;
	setp.ne.s32 	%p7, %r89, %r90;
	@%p7 bra 	$L__BB0_10;
	shl.b32 	%r54, %r89, 1;
	st.global.u32 	[%rd5], %r54;
	mov.b32 	%r55, 0;
	st.global.u32 	[%rd6], %r55;
	ld.global.u32 	%r56, [%rd2];
	add.s32 	%r57, %r56, %r54;
	st.global.u32 	[%rd2], %r57;
	ld.global.u32 	%r58, [%rd1];
	add.s32 	%r59, %r58, -1;
	st.global.u32 	[%rd1], %r59;
	ld.global.u32 	%r90, [%rd6];
$L__BB0_10:
	setp.lt.s32 	%p8, %r90, 1;
	mul.wide.u32 	%rd20, %r87, 4;
	add.s64 	%rd7, %rd3, %rd20;
	ld.global.u32 	%r91, [%rd7];
	@%p8 bra 	$L__BB0_13;
	setp.ne.s32 	%p9, %r90, %r91;
	@%p9 bra 	$L__BB0_13;
	shl.b32 	%r60, %r90, 1;
	st.global.u32 	[%rd6], %r60;
	mov.b32 	%r61, 0;
	st.global.u32 	[%rd7], %r61;
	ld.global.u32 	%r62, [%rd2];
	add.s32 	%r63, %r62, %r60;
	st.global.u32 	[%rd2], %r63;
	ld.global.u32 	%r64, [%rd1];
	add.s32 	%r65, %r64, -1;
	st.global.u32 	[%rd1], %r65;
	ld.global.u32 	%r91, [%rd7];
$L__BB0_13:
	setp.lt.s32 	%p10, %r91, 1;
	@%p10 bra 	$L__BB0_16;
	mul.wide.u32 	%rd21, %r86, 4;
	add.s64 	%rd8, %rd3, %rd21;
	ld.global.u32 	%r66, [%rd8];
	setp.ne.s32 	%p11, %r91, %r66;
	@%p11 bra 	$L__BB0_16;
	shl.b32 	%r67, %r91, 1;
	st.global.u32 	[%rd7], %r67;
	mov.b32 	%r68, 0;
	st.global.u32 	[%rd8], %r68;
	ld.global.u32 	%r69, [%rd2];
	add.s32 	%r70, %r69, %r67;
	st.global.u32 	[%rd2], %r70;
	ld.global.u32 	%r71, [%rd1];
	add.s32 	%r72, %r71, -1;
	st.global.u32 	[%rd1], %r72;
$L__BB0_16:
	add.s32 	%r88, %r88, 4;
	add.s32 	%r87, %r87, %r7;
	add.s32 	%r86, %r86, %r7;
	add.s32 	%r85, %r85, %r7;
	add.s32 	%r84, %r84, %r7;
	add.s32 	%r83, %r83, %r7;
	setp.ne.s32 	%p12, %r88, 0;
	@%p12 bra 	$L__BB0_4;
$L__BB0_17:
	setp.eq.s32 	%p13, %r3, 0;
	@%p13 bra 	$L__BB0_23;
	mul.lo.s32 	%r73, %r92, %r41;
	add.s32 	%r74, %r73, %r41;
	add.s32 	%r94, %r1, %r74;
	add.s32 	%r75, %r1, %r73;
	mul.wide.u32 	%rd22, %r75, 4;
	add.s64 	%rd24, %rd3, %rd22;
	mul.wide.u32 	%rd10, %r41, 4;
	neg.s32 	%r93, %r3;
$L__BB0_19:
	.pragma "nounroll";
	ld.global.u32 	%r38, [%rd24];
	setp.lt.s32 	%p14, %r38, 1;
	@%p14 bra 	$L__BB0_22;
	mul.wide.u32 	%rd23, %r94, 4;
	add.s64 	%rd12, %rd3, %rd23;
	ld.global.u32 	%r76, [%rd12];
	setp.ne.s32 	%p15, %r38, %r76;
	@%p15 bra 	$L__BB0_22;
	shl.b32 	%r77, %r38, 1;
	st.global.u32 	[%rd24], %r77;
	mov.b32 	%r78, 0;
	st.global.u32 	[%rd12], %r78;
	ld.global.u32 	%r79, [%rd2];
	add.s32 	%r80, %r79, %r77;
	st.global.u32 	[%rd2], %r80;
	ld.global.u32 	%r81, [%rd1];
	add.s32 	%r82, %r81, -1;
	st.global.u32 	[%rd1], %r82;
$L__BB0_22:
	add.s32 	%r94, %r94, %r41;
	add.s64 	%rd24, %rd24, %rd10;
	add.s32 	%r93, %r93, 1;
	setp.ne.s32 	%p16, %r93, 0;
	@%p16 bra 	$L__BB0_19;
$L__BB0_23:
	ret;

}
	// .globl	_Z17computeMatrixDowniiPiS_S_
.visible .entry _Z17computeMatrixDowniiPiS_S_(
	.param .u32 _Z17computeMatrixDowniiPiS_S__param_0,
	.param .u32 _Z17computeMatrixDowniiPiS_S__param_1,
	.param .u64 .ptr .align 1 _Z17computeMatrixDowniiPiS_S__param_2,
	.param .u64 .ptr .align 1 _Z17computeMatrixDowniiPiS_S__param_3,
	.param .u64 .ptr .align 1 _Z17computeMatrixDowniiPiS_S__param_4
)
{
	.reg .pred 	%p<18>;
	.reg .b32 	%r<104>;
	.reg .b64 	%rd<21>;

	ld.param.u32 	%r43, [_Z17computeMatrixDowniiPiS_S__param_0];
	ld.param.u32 	%r44, [_Z17computeMatrixDowniiPiS_S__param_1];
	ld.param.u64 	%rd11, [_Z17computeMatrixDowniiPiS_S__param_2];
	ld.param.u64 	%rd12, [_Z17computeMatrixDowniiPiS_S__param_3];
	ld.param.u64 	%rd13, [_Z17computeMatrixDowniiPiS_S__param_4];
	cvta.to.global.u64 	%rd1, %rd13;
	cvta.to.global.u64 	%rd2, %rd12;
	cvta.to.global.u64 	%rd3, %rd11;
	mov.u32 	%r45, %ctaid.x;
	mov.u32 	%r46, %tid.x;
	add.s32 	%r1, %r45, %r46;
	setp.ge.s32 	%p1, %r1, %r44;
	setp.lt.s32 	%p2, %r43, 2;
	or.pred  	%p3, %p1, %p2;
	@%p3 bra 	$L__BB1_22;
	add.s32 	%r2, %r43, -2;
	and.b32  	%r47, %r43, 3;
	setp.eq.s32 	%p4, %r47, 1;
	mov.u32 	%r100, %r43;
	@%p4 bra 	$L__BB1_7;
	add.s32 	%r48, %r43, -1;
	and.b32  	%r49, %r48, 3;
	mad.lo.s32 	%r93, %r43, %r2, %r1;
	mad.lo.s32 	%r92, %r43, %r48, %r1;
	neg.s32 	%r91, %r49;
	sub.s32 	%r100, %r43, %r49;
$L__BB1_3:
	.pragma "nounroll";
	mul.wide.s32 	%rd14, %r92, 4;
	add.s64 	%rd4, %rd3, %rd14;
	ld.global.u32 	%r10, [%rd4];
	setp.lt.s32 	%p5, %r10, 1;
	@%p5 bra 	$L__BB1_6;
	mul.wide.s32 	%rd15, %r93, 4;
	add.s64 	%rd5, %rd3, %rd15;
	ld.global.u32 	%r50, [%rd5];
	setp.ne.s32 	%p6, %r10, %r50;
	@%p6 bra 	$L__BB1_6;
	shl.b32 	%r51, %r10, 1;
	st.global.u32 	[%rd4], %r51;
	mov.b32 	%r52, 0;
	st.global.u32 	[%rd5], %r52;
	ld.global.u32 	%r53, [%rd4];
	ld.global.u32 	%r54, [%rd2];
	add.s32 	%r55, %r54, %r53;
	st.global.u32 	[%rd2], %r55;
	ld.global.u32 	%r56, [%rd1];
	add.s32 	%r57, %r56, -1;
	st.global.u32 	[%rd1], %r57;
$L__BB1_6:
	sub.s32 	%r93, %r93, %r43;
	sub.s32 	%r92, %r92, %r43;
	add.s32 	%r91, %r91, 1;
	setp.ne.s32 	%p7, %r91, 0;
	@%p7 bra 	$L__BB1_3;
$L__BB1_7:
	setp.lt.u32 	%p8, %r2, 3;
	@%p8 bra 	$L__BB1_22;
	add.s32 	%r58, %r100, -4;
	mad.lo.s32 	%r99, %r43, %r58, %r1;
	shl.b32 	%r16, %r43, 2;
	add.s32 	%r59, %r100, -5;
	mad.lo.s32 	%r98, %r43, %r59, %r1;
	add.s32 	%r60, %r100, -3;
	mad.lo.s32 	%r97, %r43, %r60, %r1;
	add.s32 	%r61, %r100, -2;
	mad.lo.s32 	%r96, %r43, %r61, %r1;
	add.s32 	%r62, %r100, -1;
	mad.lo.s32 	%r95, %r43, %r62, %r1;
$L__BB1_9:
	mul.wide.s32 	%rd16, %r95, 4;
	add.s64 	%rd6, %rd3, %rd16;
	ld.global.u32 	%r27, [%rd6];
	setp.lt.s32 	%p9, %r27, 1;
	mul.wide.s32 	%rd17, %r96, 4;
	add.s64 	%rd7, %rd3, %rd17;
	ld.global.u32 	%r101, [%rd7];
	@%p9 bra 	$L__BB1_12;
	setp.ne.s32 	%p10, %r27, %r101;
	@%p10 bra 	$L__BB1_12;
	shl.b32 	%r63, %r27, 1;
	st.global.u32 	[%rd6], %r63;
	mov.b32 	%r64, 0;
	st.global.u32 	[%rd7], %r64;
	ld.global.u32 	%r65, [%rd6];
	ld.global.u32 	%r66, [%rd2];
	add.s32 	%r67, %r66, %r65;
	st.global.u32 	[%rd2], %r67;
	ld.global.u32 	%r68, [%rd1];
	add.s32 	%r69, %r68, -1;
	st.global.u32 	[%rd1], %r69;
	ld.global.u32 	%r101, [%rd7];
$L__BB1_12:
	setp.lt.s32 	%p11, %r101, 1;
	mul.wide.s32 	%rd18, %r97, 4;
	add.s64 	%rd8, %rd3, %rd18;
	ld.global.u32 	%r102, [%rd8];
	@%p11 bra 	$L__BB1_15;
	setp.ne.s32 	%p12, %r101, %r102;
	@%p12 bra 	$L__BB1_15;
	shl.b32 	%r70, %r101, 1;
	st.global.u32 	[%rd7], %r70;
	mov.b32 	%r71, 0;
	st.global.u32 	[%rd8], %r71;
	ld.global.u32 	%r72, [%rd7];
	ld.global.u32 	%r73, [%rd2];
	add.s32 	%r74, %r73, %r72;
	st.global.u32 	[%rd2], %r74;
	ld.global.u32 	%r75, [%rd1];
	add.s32 	%r76, %r75, -1;
	st.global.u32 	[%rd1], %r76;
	ld.global.u32 	%r102, [%rd8];
$L__BB1_15:
	setp.lt.s32 	%p13, %r102, 1;
	mul.wide.s32 	%rd19, %r99, 4;
	add.s64 	%rd9, %rd3, %rd19;
	ld.global.u32 	%r103, [%rd9];
	@%p13 bra 	$L__BB1_18;
	setp.ne.s32 	%p14, %r102, %r103;
	@%p14 bra 	$L__BB1_18;
	shl.b32 	%r77, %r102, 1;
	st.global.u32 	[%rd8], %r77;
	mov.b32 	%r78, 0;
	st.global.u32 	[%rd9], %r78;
	ld.global.u32 	%r79, [%rd8];
	ld.global.u32 	%r80, [%rd2];
	add.s32 	%r81, %r80, %r79;
	st.global.u32 	[%rd2], %r81;
	ld.global.u32 	%r82, [%rd1];
	add.s32 	%r83, %r82, -1;
	st.global.u32 	[%rd1], %r83;
	ld.global.u32 	%r103, [%rd9];
$L__BB1_18:
	setp.lt.s32 	%p15, %r103, 1;
	@%p15 bra 	$L__BB1_21;
	mul.wide.s32 	%rd20, %r98, 4;
	add.s64 	%rd10, %rd3, %rd20;
	ld.global.u32 	%r84, [%rd10];
	setp.ne.s32 	%p16, %r103, %r84;
	@%p16 bra 	$L__BB1_21;
	shl.b32 	%r85, %r103, 1;
	st.global.u32 	[%rd9], %r85;
	mov.b32 	%r86, 0;
	st.global.u32 	[%rd10], %r86;
	ld.global.u32 	%r87, [%rd2];
	add.s32 	%r88, %r87, %r85;
	st.global.u32 	[%rd2], %r88;
	ld.global.u32 	%r89, [%rd1];
	add.s32 	%r90, %r89, -1;
	st.global.u32 	[%rd1], %r90;
$L__BB1_21:
	sub.s32 	%r99, %r99, %r16;
	sub.s32 	%r98, %r98, %r16;
	sub.s32 	%r97, %r97, %r16;
	sub.s32 	%r96, %r96, %r16;
	sub.s32 	%r95, %r95, %r16;
	setp.gt.s32 	%p17, %r100, 5;
	add.s32 	%r100, %r100, -4;
	@%p17 bra 	$L__BB1_9;
$L__BB1_22:
	ret;

}
	// .globl	_Z17computeMatrixLeftiiPiS_S_
.visible .entry _Z17computeMatrixLeftiiPiS_S_(
	.param .u32 _Z17computeMatrixLeftiiPiS_S__param_0,
	.param .u32 _Z17computeMatrixLeftiiPiS_S__param_1,
	.param .u64 .ptr .align 1 _Z17computeMatrixLeftiiPiS_S__param_2,
	.param .u64 .ptr .align 1 _Z17computeMatrixLeftiiPiS_S__param_3,
	.param .u64 .ptr .align 1 _Z17computeMatrixLeftiiPiS_S__param_4
)
{
	.reg .pred 	%p<17>;
	.reg .b32 	%r<69>;
	.reg .b64 	%rd<12>;

	ld.param.u32 	%r23, [_Z17computeMatrixLeftiiPiS_S__param_0];
	ld.param.u32 	%r24, [_Z17computeMatrixLeftiiPiS_S__param_1];
	ld.param.u64 	%rd7, [_Z17computeMatrixLeftiiPiS_S__param_2];
	ld.param.u64 	%rd8, [_Z17computeMatrixLeftiiPiS_S__param_3];
	ld.param.u64 	%rd9, [_Z17computeMatrixLeftiiPiS_S__param_4];
	cvta.to.global.u64 	%rd1, %rd9;
	cvta.to.global.u64 	%rd2, %rd8;
	cvta.to.global.u64 	%rd3, %rd7;
	mov.u32 	%r25, %ctaid.x;
	mov.u32 	%r26, %tid.x;
	add.s32 	%r1, %r25, %r26;
	setp.ge.s32 	%p1, %r1, %r23;
	@%p1 bra 	$L__BB2_23;
	add.s32 	%r2, %r24, -1;
	setp.lt.s32 	%p2, %r24, 2;
	@%p2 bra 	$L__BB2_23;
	mul.lo.s32 	%r3, %r23, %r1;
	add.s32 	%r28, %r24, -2;
	and.b32  	%r4, %r2, 3;
	setp.lt.u32 	%p3, %r28, 3;
	mov.b32 	%r66, 0;
	@%p3 bra 	$L__BB2_17;
	and.b32  	%r66, %r2, -4;
	neg.s32 	%r65, %r66;
	mov.u32 	%r64, %r3;
$L__BB2_4:
	mul.wide.s32 	%rd10, %r64, 4;
	add.s64 	%rd4, %rd3, %rd10;
	ld.global.u32 	%r9, [%rd4];
	setp.lt.s32 	%p4, %r9, 1;
	@%p4 bra 	$L__BB2_7;
	ld.global.u32 	%r29, [%rd4+4];
	setp.ne.s32 	%p5, %r9, %r29;
	@%p5 bra 	$L__BB2_7;
	shl.b32 	%r30, %r9, 1;
	st.global.u32 	[%rd4], %r30;
	mov.b32 	%r31, 0;
	st.global.u32 	[%rd4+4], %r31;
	ld.global.u32 	%r32, [%rd2];
	add.s32 	%r33, %r32, %r30;
	st.global.u32 	[%rd2], %r33;
	ld.global.u32 	%r34, [%rd1];
	add.s32 	%r35, %r34, -1;
	st.global.u32 	[%rd1], %r35;
$L__BB2_7:
	ld.global.u32 	%r10, [%rd4+4];
	setp.lt.s32 	%p6, %r10, 1;
	@%p6 bra 	$L__BB2_10;
	ld.global.u32 	%r36, [%rd4+8];
	setp.ne.s32 	%p7, %r10, %r36;
	@%p7 bra 	$L__BB2_10;
	shl.b32 	%r37, %r10, 1;
	st.global.u32 	[%rd4+4], %r37;
	mov.b32 	%r38, 0;
	st.global.u32 	[%rd4+8], %r38;
	ld.global.u32 	%r39, [%rd2];
	add.s32 	%r40, %r39, %r37;
	st.global.u32 	[%rd2], %r40;
	ld.global.u32 	%r41, [%rd1];
	add.s32 	%r42, %r41, -1;
	st.global.u32 	[%rd1], %r42;
$L__BB2_10:
	ld.global.u32 	%r11, [%rd4+8];
	setp.lt.s32 	%p8, %r11, 1;
	@%p8 bra 	$L__BB2_13;
	ld.global.u32 	%r43, [%rd4+12];
	setp.ne.s32 	%p9, %r11, %r43;
	@%p9 bra 	$L__BB2_13;
	shl.b32 	%r44, %r11, 1;
	st.global.u32 	[%rd4+8], %r44;
	mov.b32 	%r45, 0;
	st.global.u32 	[%rd4+12], %r45;
	ld.global.u32 	%r46, [%rd2];
	add.s32 	%r47, %r46, %r44;
	st.global.u32 	[%rd2], %r47;
	ld.global.u32 	%r48, [%rd1];
	add.s32 	%r49, %r48, -1;
	st.global.u32 	[%rd1], %r49;
$L__BB2_13:
	ld.global.u32 	%r12, [%rd4+12];
	setp.lt.s32 	%p10, %r12, 1;
	@%p10 bra 	$L__BB2_16;
	ld.global.u32 	%r50, [%rd4+16];
	setp.ne.s32 	%p11, %r12, %r50;
	@%p11 bra 	$L__BB2_16;
	shl.b32 	%r51, %r12, 1;
	st.global.u32 	[%rd4+12], %r51;
	mov.b32 	%r52, 0;
	st.global.u32 	[%rd4+16], %r52;
	ld.global.u32 	%r53, [%rd2];
	add.s32 	%r54, %r53, %r51;
	st.global.u32 	[%rd2], %r54;
	ld.global.u32 	%r55, [%rd1];
	add.s32 	%r56, %r55, -1;
	st.global.u32 	[%rd1], %r56;
$L__BB2_16:
	add.s32 	%r65, %r65, 4;
	add.s32 	%r64, %r64, 4;
	setp.ne.s32 	%p12, %r65, 0;
	@%p12 bra 	$L__BB2_4;
$L__BB2_17:
	setp.eq.s32 	%p13, %r4, 0;
	@%p13 bra 	$L__BB2_23;
	add.s64 	%rd5, %rd3, 4;
	add.s32 	%r68, %r66, %r3;
	neg.s32 	%r67, %r4;
$L__BB2_19:
	.pragma "nounroll";
	mul.wide.s32 	%rd11, %r68, 4;
	add.s64 	%rd6, %rd5, %rd11;
	ld.global.u32 	%r20, [%rd6+-4];
	setp.lt.s32 	%p14, %r20, 1;
	@%p14 bra 	$L__BB2_22;
	ld.global.u32 	%r57, [%rd6];
	setp.ne.s32 	%p15, %r20, %r57;
	@%p15 bra 	$L__BB2_22;
	shl.b32 	%r58, %r20, 1;
	st.global.u32 	[%rd6+-4], %r58;
	mov.b32 	%r59, 0;
	st.global.u32 	[%rd6], %r59;
	ld.global.u32 	%r60, [%rd2];
	add.s32 	%r61, %r60, %r58;
	st.global.u32 	[%rd2], %r61;
	ld.global.u32 	%r62, [%rd1];
	add.s32 	%r63, %r62, -1;
	st.global.u32 	[%rd1], %r63;
$L__BB2_22:
	add.s32 	%r68, %r68, 1;
	add.s32 	%r67, %r67, 1;
	setp.ne.s32 	%p16, %r67, 0;
	@%p16 bra 	$L__BB2_19;
$L__BB2_23:
	ret;

}
	// .globl	_Z18computeMatrixRightiiPiS_S_
.visible .entry _Z18computeMatrixRightiiPiS_S_(
	.param .u32 _Z18computeMatrixRightiiPiS_S__param_0,
	.param .u32 _Z18computeMatrixRightiiPiS_S__param_1,
	.param .u64 .ptr .align 1 _Z18computeMatrixRightiiPiS_S__param_2,
	.param .u64 .ptr .align 1 _Z18computeMatrixRightiiPiS_S__param_3,
	.param .u64 .ptr .align 1 _Z18computeMatrixRightiiPiS_S__param_4
)
{
	.reg .pred 	%p<18>;
	.reg .b32 	%r<73>;
	.reg .b64 	%rd<24>;

	ld.param.u32 	%r22, [_Z18computeMatrixRightiiPiS_S__param_0];
	ld.param.u32 	%r23, [_Z18computeMatrixRightiiPiS_S__param_1];
	ld.param.u64 	%rd13, [_Z18computeMatrixRightiiPiS_S__param_2];
	ld.param.u64 	%rd14, [_Z18computeMatrixRightiiPiS_S__param_3];
	ld.param.u64 	%rd15, [_Z18computeMatrixRightiiPiS_S__param_4];
	cvta.to.global.u64 	%rd1, %rd15;
	cvta.to.global.u64 	%rd2, %rd14;
	cvta.to.global.u64 	%rd3, %rd13;
	mov.u32 	%r24, %ctaid.x;
	mov.u32 	%r25, %tid.x;
	add.s32 	%r1, %r24, %r25;
	setp.ge.s32 	%p1, %r1, %r22;
	setp.lt.s32 	%p2, %r23, 2;
	or.pred  	%p3, %p1, %p2;
	@%p3 bra 	$L__BB3_22;
	mul.lo.s32 	%r2, %r22, %r1;
	and.b32  	%r26, %r23, 3;
	setp.eq.s32 	%p4, %r26, 1;
	mov.u32 	%r70, %r23;
	@%p4 bra 	$L__BB3_7;
	add.s64 	%rd4, %rd3, -4;
	cvt.s64.s32 	%rd5, %r2;
	add.s32 	%r27, %r23, %r2;
	add.s32 	%r68, %r27, -2;
	add.s32 	%r28, %r23, -1;
	and.b32  	%r29, %r28, 3;
	neg.s32 	%r67, %r29;
	mov.u32 	%r70, %r23;
$L__BB3_3:
	.pragma "nounroll";
	cvt.s64.s32 	%rd16, %r70;
	add.s64 	%rd17, %rd5, %rd16;
	shl.b64 	%rd18, %rd17, 2;
	add.s64 	%rd6, %rd4, %rd18;
	ld.global.u32 	%r8, [%rd6];
	setp.lt.s32 	%p5, %r8, 1;
	@%p5 bra 	$L__BB3_6;
	mul.wide.s32 	%rd19, %r68, 4;
	add.s64 	%rd7, %rd3, %rd19;
	ld.global.u32 	%r30, [%rd7];
	setp.ne.s32 	%p6, %r8, %r30;
	@%p6 bra 	$L__BB3_6;
	shl.b32 	%r31, %r8, 1;
	st.global.u32 	[%rd6], %r31;
	mov.b32 	%r32, 0;
	st.global.u32 	[%rd7], %r32;
	ld.global.u32 	%r33, [%rd2];
	add.s32 	%r34, %r33, %r31;
	st.global.u32 	[%rd2], %r34;
	ld.global.u32 	%r35, [%rd1];
	add.s32 	%r36, %r35, -1;
	st.global.u32 	[%rd1], %r36;
$L__BB3_6:
	add.s32 	%r68, %r68, -1;
	add.s32 	%r67, %r67, 1;
	setp.ne.s32 	%p7, %r67, 0;
	add.s32 	%r70, %r70, -1;
	@%p7 bra 	$L__BB3_3;
$L__BB3_7:
	add.s32 	%r37, %r23, -2;
	setp.lt.u32 	%p8, %r37, 3;
	@%p8 bra 	$L__BB3_22;
	add.s64 	%rd8, %rd3, -4;
	add.s32 	%r38, %r70, %r2;
	add.s32 	%r71, %r38, -2;
	add.s64 	%rd9, %rd3, -8;
	cvt.s64.s32 	%rd10, %r2;
$L__BB3_9:
	mul.wide.s32 	%rd20, %r71, 4;
	add.s64 	%rd11, %rd8, %rd20;
	cvt.s64.s32 	%rd21, %r70;
	add.s64 	%rd22, %rd10, %rd21;
	shl.b64 	%rd23, %rd22, 2;
	add.s64 	%rd12, %rd9, %rd23;
	ld.global.u32 	%r16, [%rd12+4];
	setp.lt.s32 	%p9, %r16, 1;
	@%p9 bra 	$L__BB3_12;
	ld.global.u32 	%r39, [%rd11+4];
	setp.ne.s32 	%p10, %r16, %r39;
	@%p10 bra 	$L__BB3_12;
	shl.b32 	%r40, %r16, 1;
	st.global.u32 	[%rd12+4], %r40;
	mov.b32 	%r41, 0;
	st.global.u32 	[%rd11+4], %r41;
	ld.global.u32 	%r42, [%rd2];
	add.s32 	%r43, %r42, %r40;
	st.global.u32 	[%rd2], %r43;
	ld.global.u32 	%r44, [%rd1];
	add.s32 	%r45, %r44, -1;
	st.global.u32 	[%rd1], %r45;
$L__BB3_12:
	ld.global.u32 	%r17, [%rd12];
	setp.lt.s32 	%p11, %r17, 1;
	@%p11 bra 	$L__BB3_15;
	ld.global.u32 	%r46, [%rd11];
	setp.ne.s32 	%p12, %r17, %r46;
	@%p12 bra 	$L__BB3_15;
	shl.b32 	%r47, %r17, 1;
	st.global.u32 	[%rd12], %r47;
	mov.b32 	%r48, 0;
	st.global.u32 	[%rd11], %r48;
	ld.global.u32 	%r49, [%rd2];
	add.s32 	%r50, %r49, %r47;
	st.global.u32 	[%rd2], %r50;
	ld.global.u32 	%r51, [%rd1];
	add.s32 	%r52, %r51, -1;
	st.global.u32 	[%rd1], %r52;
$L__BB3_15:
	ld.global.u32 	%r18, [%rd12+-4];
	setp.lt.s32 	%p13, %r18, 1;
	@%p13 bra 	$L__BB3_18;
	ld.global.u32 	%r53, [%rd11+-4];
	setp.ne.s32 	%p14, %r18, %r53;
	@%p14 bra 	$L__BB3_18;
	shl.b32 	%r54, %r18, 1;
	st.global.u32 	[%rd12+-4], %r54;
	mov.b32 	%r55, 0;
	st.global.u32 	[%rd11+-4], %r55;
	ld.global.u32 	%r56, [%rd2];
	add.s32 	%r57, %r56, %r54;
	st.global.u32 	[%rd2], %r57;
	ld.global.u32 	%r58, [%rd1];
	add.s32 	%r59, %r58, -1;
	st.global.u32 	[%rd1], %r59;
$L__BB3_18:
	ld.global.u32 	%r19, [%rd12+-8];
	setp.lt.s32 	%p15, %r19, 1;
	@%p15 bra 	$L__BB3_21;
	ld.global.u32 	%r60, [%rd11+-8];
	setp.ne.s32 	%p16, %r19, %r60;
	@%p16 bra 	$L__BB3_21;
	shl.b32 	%r61, %r19, 1;
	st.global.u32 	[%rd12+-8], %r61;
	mov.b32 	%r62, 0;
	st.global.u32 	[%rd11+-8], %r62;
	ld.global.u32 	%r63, [%rd2];
	add.s32 	%r64, %r63, %r61;
	st.global.u32 	[%rd2], %r64;
	ld.global.u32 	%r65, [%rd1];
	add.s32 	%r66, %r65, -1;
	st.global.u32 	[%rd1], %r66;
$L__BB3_21:
	add.s32 	%r71, %r71, -4;
	setp.gt.s32 	%p17, %r70, 5;
	add.s32 	%r70, %r70, -4;
	@%p17 bra 	$L__BB3_9;
$L__BB3_22:
	ret;

}
	// .globl	_Z9fillSpacePicii
.visible .entry _Z9fillSpacePicii(
	.param .u64 .ptr .align 1 _Z9fillSpacePicii_param_0,
	.param .u8 _Z9fillSpacePicii_param_1,
	.param .u32 _Z9fillSpacePicii_param_2,
	.param .u32 _Z9fillSpacePicii_param_3
)
{
	.reg .pred 	%p<91>;
	.reg .b16 	%rs<2>;
	.reg .b32 	%r<200>;
	.reg .b64 	%rd<58>;

	ld.param.u64 	%rd29, [_Z9fillSpacePicii_param_0];
	ld.param.s8 	%rs1, [_Z9fillSpacePicii_param_1];
	ld.param.u32 	%r89, [_Z9fillSpacePicii_param_2];
	ld.param.u32 	%r90, [_Z9fillSpacePicii_param_3];
	cvta.to.global.u64 	%rd1, %rd29;
	mov.u32 	%r91, %ctaid.x;
	mov.u32 	%r92, %tid.x;
	add.s32 	%r1, %r91, %r92;
	setp.gt.s16 	%p1, %rs1, 114;
	@%p1 bra 	$L__BB4_10;
	setp.eq.s16 	%p4, %rs1, 97;
	@%p4 bra 	$L__BB4_44;
	setp.eq.s16 	%p5, %rs1, 100;
	@%p5 bra 	$L__BB4_3;
	bra.uni 	$L__BB4_128;
$L__BB4_3:
	setp.lt.s32 	%p48, %r90, 1;
	@%p48 bra 	$L__BB4_128;
	setp.eq.s32 	%p49, %r90, 1;
	mul.lo.s32 	%r9, %r89, %r1;
	@%p49 bra 	$L__BB4_128;
	add.s32 	%r146, %r90, -1;
	add.s32 	%r10, %r90, -2;
	and.b32  	%r11, %r146, 3;
	and.b32  	%r12, %r146, -4;
	mov.b32 	%r194, 0;
$L__BB4_6:
	setp.lt.u32 	%p50, %r10, 3;
	mov.b32 	%r199, 0;
	@%p50 bra 	$L__BB4_115;
	mov.b32 	%r195, 0;
$L__BB4_8:
	add.s32 	%r149, %r195, %r9;
	mul.wide.s32 	%rd48, %r149, 4;
	add.s64 	%rd27, %rd1, %rd48;
	ld.global.u32 	%r73, [%rd27];
	setp.ne.s32 	%p51, %r73, 0;
	@%p51 bra 	$L__BB4_101;
	ld.global.u32 	%r196, [%rd27+4];
	bra.uni 	$L__BB4_103;
$L__BB4_10:
	setp.eq.s16 	%p2, %rs1, 115;
	@%p2 bra 	$L__BB4_14;
	setp.ne.s16 	%p3, %rs1, 119;
	@%p3 bra 	$L__BB4_128;
	setp.lt.s32 	%p6, %r89, 2;
	@%p6 bra 	$L__BB4_128;
	add.s32 	%r2, %r89, -2;
	and.b32  	%r3, %r89, 3;
	add.s32 	%r4, %r89, -1;
	mul.lo.s32 	%r93, %r4, %r89;
	add.s32 	%r94, %r93, %r1;
	mul.wide.u32 	%rd30, %r94, 4;
	add.s64 	%rd2, %rd1, %rd30;
	sub.s32 	%r95, %r93, %r89;
	add.s32 	%r96, %r95, %r1;
	mul.wide.u32 	%rd31, %r96, 4;
	add.s64 	%rd3, %rd1, %rd31;
	sub.s32 	%r97, %r95, %r89;
	add.s32 	%r98, %r97, %r1;
	mul.wide.s32 	%rd32, %r98, 4;
	add.s64 	%rd4, %rd1, %rd32;
	add.s32 	%r5, %r89, -3;
	sub.s32 	%r99, %r97, %r89;
	add.s32 	%r100, %r99, %r1;
	mul.wide.s32 	%rd33, %r100, 4;
	add.s64 	%rd5, %rd1, %rd33;
	mov.u32 	%r178, %r89;
	bra.uni 	$L__BB4_47;
$L__BB4_14:
	setp.lt.s32 	%p27, %r89, 2;
	@%p27 bra 	$L__BB4_128;
	add.s32 	%r123, %r89, -1;
	add.s32 	%r6, %r89, -2;
	and.b32  	%r7, %r123, 3;
	and.b32  	%r8, %r123, -4;
	mov.b32 	%r184, 0;
$L__BB4_16:
	setp.lt.u32 	%p28, %r6, 3;
	mov.b32 	%r189, 0;
	@%p28 bra 	$L__BB4_31;
	mov.b32 	%r185, 0;
$L__BB4_18:
	mad.lo.s32 	%r126, %r185, %r89, %r1;
	mul.wide.u32 	%rd39, %r126, 4;
	add.s64 	%rd16, %rd1, %rd39;
	ld.global.u32 	%r40, [%rd16];
	setp.eq.s32 	%p29, %r40, 0;
	add.s32 	%r41, %r126, %r89;
	mul.wide.u32 	%rd40, %r41, 4;
	add.s64 	%rd17, %rd1, %rd40;
	ld.global.u32 	%r186, [%rd17];
	@%p29 bra 	$L__BB4_21;
	setp.ne.s32 	%p30, %r186, 0;
	@%p30 bra 	$L__BB4_21;
	st.global.u32 	[%rd17], %r40;
	mov.b32 	%r127, 0;
	st.global.u32 	[%rd16], %r127;
	mov.u32 	%r186, %r40;
$L__BB4_21:
	setp.eq.s32 	%p31, %r186, 0;
	add.s32 	%r44, %r41, %r89;
	mul.wide.u32 	%rd41, %r44, 4;
	add.s64 	%rd18, %rd1, %rd41;
	ld.global.u32 	%r187, [%rd18];
	@%p31 bra 	$L__BB4_24;
	setp.ne.s32 	%p32, %r187, 0;
	@%p32 bra 	$L__BB4_24;
	st.global.u32 	[%rd18], %r186;
	mov.b32 	%r128, 0;
	st.global.u32 	[%rd17], %r128;
	mov.u32 	%r187, %r186;
$L__BB4_24:
	setp.eq.s32 	%p33, %r187, 0;
	add.s32 	%r129, %r44, %r89;
	mul.wide.u32 	%rd42, %r129, 4;
	add.s64 	%rd19, %rd1, %rd42;
	ld.global.u32 	%r188, [%rd19];
	@%p33 bra 	$L__BB4_27;
	setp.ne.s32 	%p34, %r188, 0;
	@%p34 bra 	$L__BB4_27;
	st.global.u32 	[%rd19], %r187;
	mov.b32 	%r130, 0;
	st.global.u32 	[%rd18], %r130;
	mov.u32 	%r188, %r187;
$L__BB4_27:
	setp.eq.s32 	%p35, %r188, 0;
	@%p35 bra 	$L__BB4_30;
	shl.b32 	%r131, %r89, 1;
	add.s32 	%r132, %r44, %r131;
	mul.wide.u32 	%rd43, %r132, 4;
	add.s64 	%rd20, %rd1, %rd43;
	ld.global.u32 	%r133, [%rd20];
	setp.ne.s32 	%p36, %r133, 0;
	@%p36 bra 	$L__BB4_30;
	st.global.u32 	[%rd20], %r188;
	mov.b32 	%r134, 0;
	st.global.u32 	[%rd19], %r134;
$L__BB4_30:
	add.s32 	%r185, %r185, 4;
	setp.ne.s32 	%p37, %r185, %r8;
	mov.u32 	%r189, %r8;
	@%p37 bra 	$L__BB4_18;
$L__BB4_31:
	setp.eq.s32 	%p38, %r7, 0;
	@%p38 bra 	$L__BB4_43;
	mad.lo.s32 	%r135, %r189, %r89, %r1;
	mul.wide.u32 	%rd44, %r135, 4;
	add.s64 	%rd21, %rd1, %rd44;
	ld.global.u32 	%r51, [%rd21];
	setp.eq.s32 	%p39, %r51, 0;
	add.s32 	%r52, %r135, %r89;
	mul.wide.u32 	%rd45, %r52, 4;
	add.s64 	%rd22, %rd1, %rd45;
	@%p39 bra 	$L__BB4_35;
	ld.global.u32 	%r136, [%rd22];
	setp.ne.s32 	%p40, %r136, 0;
	@%p40 bra 	$L__BB4_35;
	st.global.u32 	[%rd22], %r51;
	mov.b32 	%r137, 0;
	st.global.u32 	[%rd21], %r137;
$L__BB4_35:
	setp.eq.s32 	%p41, %r7, 1;
	@%p41 bra 	$L__BB4_43;
	ld.global.u32 	%r53, [%rd22];
	setp.eq.s32 	%p42, %r53, 0;
	add.s32 	%r138, %r52, %r89;
	mul.wide.u32 	%rd46, %r138, 4;
	add.s64 	%rd23, %rd1, %rd46;
	@%p42 bra 	$L__BB4_39;
	ld.global.u32 	%r139, [%rd23];
	setp.ne.s32 	%p43, %r139, 0;
	@%p43 bra 	$L__BB4_39;
	st.global.u32 	[%rd23], %r53;
	mov.b32 	%r140, 0;
	st.global.u32 	[%rd22], %r140;
$L__BB4_39:
	setp.eq.s32 	%p44, %r7, 2;
	@%p44 bra 	$L__BB4_43;
	ld.global.u32 	%r54, [%rd23];
	setp.eq.s32 	%p45, %r54, 0;
	@%p45 bra 	$L__BB4_43;
	shl.b32 	%r141, %r89, 1;
	add.s32 	%r142, %r52, %r141;
	mul.wide.u32 	%rd47, %r142, 4;
	add.s64 	%rd24, %rd1, %rd47;
	ld.global.u32 	%r143, [%rd24];
	setp.ne.s32 	%p46, %r143, 0;
	@%p46 bra 	$L__BB4_43;
	st.global.u32 	[%rd24], %r54;
	mov.b32 	%r144, 0;
	st.global.u32 	[%rd23], %r144;
$L__BB4_43:
	add.s32 	%r184, %r184, 1;
	setp.eq.s32 	%p47, %r184, %r89;
	@%p47 bra 	$L__BB4_128;
	bra.uni 	$L__BB4_16;
$L__BB4_44:
	setp.lt.s32 	%p70, %r90, 2;
	@%p70 bra 	$L__BB4_128;
	mul.lo.s32 	%r162, %r89, %r1;
	add.s32 	%r13, %r90, -2;
	and.b32  	%r14, %r90, 3;
	add.s32 	%r15, %r90, -1;
	cvt.s64.s32 	%rd6, %r162;
	cvt.u64.u32 	%rd50, %r90;
	add.s64 	%rd51, %rd50, %rd6;
	shl.b64 	%rd52, %rd51, 2;
	add.s64 	%rd7, %rd1, %rd52;
	add.s32 	%r163, %r13, %r162;
	mul.wide.s32 	%rd53, %r163, 4;
	add.s64 	%rd8, %rd1, %rd53;
	add.s32 	%r16, %r90, -3;
	add.s64 	%rd9, %rd1, -4;
	add.s32 	%r17, %r162, -2;
	add.s64 	%rd10, %rd1, -8;
	mov.u32 	%r190, %r90;
	bra.uni 	$L__BB4_74;
$L__BB4_46:
	setp.lt.s32 	%p26, %r178, 3;
	add.s32 	%r178, %r178, -1;
	@%p26 bra 	$L__BB4_128;
$L__BB4_47:
	setp.eq.s32 	%p7, %r3, 1;
	mov.u32 	%r179, %r89;
	@%p7 bra 	$L__BB4_59;
	ld.global.u32 	%r20, [%rd2];
	setp.eq.s32 	%p8, %r20, 0;
	@%p8 bra 	$L__BB4_51;
	ld.global.u32 	%r101, [%rd3];
	setp.ne.s32 	%p9, %r101, 0;
	@%p9 bra 	$L__BB4_51;
	st.global.u32 	[%rd3], %r20;
	mov.b32 	%r102, 0;
	st.global.u32 	[%rd2], %r102;
$L__BB4_51:
	setp.eq.s32 	%p10, %r3, 2;
	mov.u32 	%r179, %r4;
	@%p10 bra 	$L__BB4_59;
	ld.global.u32 	%r21, [%rd3];
	setp.eq.s32 	%p11, %r21, 0;
	@%p11 bra 	$L__BB4_55;
	ld.global.u32 	%r103, [%rd4];
	setp.ne.s32 	%p12, %r103, 0;
	@%p12 bra 	$L__BB4_55;
	st.global.u32 	[%rd4], %r21;
	mov.b32 	%r104, 0;
	st.global.u32 	[%rd3], %r104;
$L__BB4_55:
	setp.eq.s32 	%p13, %r3, 3;
	mov.u32 	%r179, %r2;
	@%p13 bra 	$L__BB4_59;
	ld.global.u32 	%r22, [%rd4];
	setp.eq.s32 	%p14, %r22, 0;
	mov.u32 	%r179, %r5;
	@%p14 bra 	$L__BB4_59;
	ld.global.u32 	%r105, [%rd5];
	setp.ne.s32 	%p15, %r105, 0;
	mov.u32 	%r179, %r5;
	@%p15 bra 	$L__BB4_59;
	st.global.u32 	[%rd5], %r22;
	mov.b32 	%r106, 0;
	st.global.u32 	[%rd4], %r106;
	mov.u32 	%r179, %r5;
$L__BB4_59:
	setp.lt.u32 	%p16, %r2, 3;
	@%p16 bra 	$L__BB4_46;
$L__BB4_60:
	add.s32 	%r107, %r179, -1;
	mul.lo.s32 	%r108, %r107, %r89;
	add.s32 	%r109, %r108, %r1;
	mul.wide.s32 	%rd34, %r109, 4;
	add.s64 	%rd11, %rd1, %rd34;
	ld.global.u32 	%r25, [%rd11];
	setp.eq.s32 	%p17, %r25, 0;
	sub.s32 	%r26, %r108, %r89;
	add.s32 	%r110, %r26, %r1;
	mul.wide.s32 	%rd35, %r110, 4;
	add.s64 	%rd12, %rd1, %rd35;
	ld.global.u32 	%r181, [%rd12];
	@%p17 bra 	$L__BB4_63;
	setp.ne.s32 	%p18, %r181, 0;
	@%p18 bra 	$L__BB4_63;
	st.global.u32 	[%rd12], %r25;
	mov.b32 	%r111, 0;
	st.global.u32 	[%rd11], %r111;
	ld.global.u32 	%r181, [%rd12];
$L__BB4_63:
	setp.eq.s32 	%p19, %r181, 0;
	sub.s32 	%r30, %r26, %r89;
	add.s32 	%r112, %r30, %r1;
	mul.wide.s32 	%rd36, %r112, 4;
	add.s64 	%rd13, %rd1, %rd36;
	ld.global.u32 	%r182, [%rd13];
	@%p19 bra 	$L__BB4_66;
	setp.ne.s32 	%p20, %r182, 0;
	@%p20 bra 	$L__BB4_66;
	st.global.u32 	[%rd13], %r181;
	mov.b32 	%r113, 0;
	st.global.u32 	[%rd12], %r113;
	ld.global.u32 	%r182, [%rd13];
$L__BB4_66:
	setp.eq.s32 	%p21, %r182, 0;
	sub.s32 	%r114, %r30, %r89;
	add.s32 	%r115, %r114, %r1;
	mul.wide.s32 	%rd37, %r115, 4;
	add.s64 	%rd14, %rd1, %rd37;
	ld.global.u32 	%r183, [%rd14];
	@%p21 bra 	$L__BB4_69;
	setp.ne.s32 	%p22, %r183, 0;
	@%p22 bra 	$L__BB4_69;
	st.global.u32 	[%rd14], %r182;
	mov.b32 	%r116, 0;
	st.global.u32 	[%rd13], %r116;
	ld.global.u32 	%r183, [%rd14];
$L__BB4_69:
	setp.eq.s32 	%p23, %r183, 0;
	@%p23 bra 	$L__BB4_72;
	shl.b32 	%r117, %r89, 1;
	sub.s32 	%r118, %r30, %r117;
	add.s32 	%r119, %r118, %r1;
	mul.wide.s32 	%rd38, %r119, 4;
	add.s64 	%rd15, %rd1, %rd38;
	ld.global.u32 	%r120, [%rd15];
	setp.ne.s32 	%p24, %r120, 0;
	@%p24 bra 	$L__BB4_72;
	st.global.u32 	[%rd15], %r183;
	mov.b32 	%r121, 0;
	st.global.u32 	[%rd14], %r121;
$L__BB4_72:
	setp.gt.s32 	%p25, %r179, 5;
	add.s32 	%r179, %r179, -4;
	@%p25 bra 	$L__BB4_60;
	bra.uni 	$L__BB4_46;
$L__BB4_73:
	setp.lt.s32 	%p90, %r190, 3;
	add.s32 	%r190, %r190, -1;
	@%p90 bra 	$L__BB4_128;
$L__BB4_74:
	setp.eq.s32 	%p71, %r14, 1;
	mov.u32 	%r191, %r90;
	@%p71 bra 	$L__BB4_86;
	ld.global.u32 	%r58, [%rd7+-4];
	setp.eq.s32 	%p72, %r58, 0;
	@%p72 bra 	$L__BB4_78;
	ld.global.u32 	%r164, [%rd8];
	setp.ne.s32 	%p73, %r164, 0;
	@%p73 bra 	$L__BB4_78;
	st.global.u32 	[%rd8], %r58;
	mov.b32 	%r165, 0;
	st.global.u32 	[%rd7+-4], %r165;
$L__BB4_78:
	setp.eq.s32 	%p74, %r14, 2;
	mov.u32 	%r191, %r15;
	@%p74 bra 	$L__BB4_86;
	ld.global.u32 	%r59, [%rd7+-8];
	setp.eq.s32 	%p75, %r59, 0;
	@%p75 bra 	$L__BB4_82;
	ld.global.u32 	%r166, [%rd8+-4];
	setp.ne.s32 	%p76, %r166, 0;
	@%p76 bra 	$L__BB4_82;
	st.global.u32 	[%rd8+-4], %r59;
	mov.b32 	%r167, 0;
	st.global.u32 	[%rd7+-8], %r167;
$L__BB4_82:
	setp.eq.s32 	%p77, %r14, 3;
	mov.u32 	%r191, %r13;
	@%p77 bra 	$L__BB4_86;
	ld.global.u32 	%r60, [%rd7+-12];
	setp.eq.s32 	%p78, %r60, 0;
	mov.u32 	%r191, %r16;
	@%p78 bra 	$L__BB4_86;
	ld.global.u32 	%r168, [%rd8+-8];
	setp.ne.s32 	%p79, %r168, 0;
	mov.u32 	%r191, %r16;
	@%p79 bra 	$L__BB4_86;
	st.global.u32 	[%rd8+-8], %r60;
	mov.b32 	%r169, 0;
	st.global.u32 	[%rd7+-12], %r169;
	mov.u32 	%r191, %r16;
$L__BB4_86:
	setp.lt.u32 	%p80, %r13, 3;
	@%p80 bra 	$L__BB4_73;
	add.s32 	%r192, %r17, %r191;
$L__BB4_88:
	mul.wide.s32 	%rd54, %r192, 4;
	add.s64 	%rd25, %rd9, %rd54;
	cvt.s64.s32 	%rd55, %r191;
	add.s64 	%rd56, %rd6, %rd55;
	shl.b64 	%rd57, %rd56, 2;
	add.s64 	%rd26, %rd10, %rd57;
	ld.global.u32 	%r65, [%rd26+4];
	setp.eq.s32 	%p81, %r65, 0;
	@%p81 bra 	$L__BB4_91;
	ld.global.u32 	%r170, [%rd25+4];
	setp.ne.s32 	%p82, %r170, 0;
	@%p82 bra 	$L__BB4_91;
	st.global.u32 	[%rd25+4], %r65;
	mov.b32 	%r171, 0;
	st.global.u32 	[%rd26+4], %r171;
$L__BB4_91:
	ld.global.u32 	%r66, [%rd26];
	setp.eq.s32 	%p83, %r66, 0;
	@%p83 bra 	$L__BB4_94;
	ld.global.u32 	%r172, [%rd25];
	setp.ne.s32 	%p84, %r172, 0;
	@%p84 bra 	$L__BB4_94;
	st.global.u32 	[%rd25], %r66;
	mov.b32 	%r173, 0;
	st.global.u32 	[%rd26], %r173;
$L__BB4_94:
	ld.global.u32 	%r67, [%rd26+-4];
	setp.eq.s32 	%p85, %r67, 0;
	@%p85 bra 	$L__BB4_97;
	ld.global.u32 	%r174, [%rd25+-4];
	setp.ne.s32 	%p86, %r174, 0;
	@%p86 bra 	$L__BB4_97;
	st.global.u32 	[%rd25+-4], %r67;
	mov.b32 	%r175, 0;
	st.global.u32 	[%rd26+-4], %r175;
$L__BB4_97:
	ld.global.u32 	%r68, [%rd26+-8];
	setp.eq.s32 	%p87, %r68, 0;
	@%p87 bra 	$L__BB4_100;
	ld.global.u32 	%r176, [%rd25+-8];
	setp.ne.s32 	%p88, %r176, 0;
	@%p88 bra 	$L__BB4_100;
	st.global.u32 	[%rd25+-8], %r68;
	mov.b32 	%r177, 0;
	st.global.u32 	[%rd26+-8], %r177;
$L__BB4_100:
	add.s32 	%r192, %r192, -4;
	setp.gt.s32 	%p89, %r191, 5;
	add.s32 	%r191, %r191, -4;
	@%p89 bra 	$L__BB4_88;
	bra.uni 	$L__BB4_73;
$L__BB4_101:
	ld.global.u32 	%r196, [%rd27+4];
	setp.ne.s32 	%p52, %r196, 0;
	@%p52 bra 	$L__BB4_103;
	st.global.u32 	[%rd27+4], %r73;
	mov.b32 	%r150, 0;
	st.global.u32 	[%rd27], %r150;
	mov.u32 	%r196, %r73;
$L__BB4_103:
	setp.ne.s32 	%p53, %r196, 0;
	@%p53 bra 	$L__BB4_105;
	ld.global.u32 	%r197, [%rd27+8];
	bra.uni 	$L__BB4_107;
$L__BB4_105:
	ld.global.u32 	%r197, [%rd27+8];
	setp.ne.s32 	%p54, %r197, 0;
	@%p54 bra 	$L__BB4_107;
	st.global.u32 	[%rd27+8], %r196;
	mov.b32 	%r151, 0;
	st.global.u32 	[%rd27+4], %r151;
	mov.u32 	%r197, %r196;
$L__BB4_107:
	setp.ne.s32 	%p55, %r197, 0;
	@%p55 bra 	$L__BB4_109;
	ld.global.u32 	%r198, [%rd27+12];
	bra.uni 	$L__BB4_111;
$L__BB4_109:
	ld.global.u32 	%r198, [%rd27+12];
	setp.ne.s32 	%p56, %r198, 0;
	@%p56 bra 	$L__BB4_111;
	st.global.u32 	[%rd27+12], %r197;
	mov.b32 	%r152, 0;
	st.global.u32 	[%rd27+8], %r152;
	mov.u32 	%r198, %r197;
$L__BB4_111:
	setp.eq.s32 	%p57, %r198, 0;
	@%p57 bra 	$L__BB4_114;
	ld.global.u32 	%r153, [%rd27+16];
	setp.ne.s32 	%p58, %r153, 0;
	@%p58 bra 	$L__BB4_114;
	st.global.u32 	[%rd27+16], %r198;
	mov.b32 	%r154, 0;
	st.global.u32 	[%rd27+12], %r154;
$L__BB4_114:
	add.s32 	%r195, %r195, 4;
	setp.ne.s32 	%p59, %r195, %r12;
	mov.u32 	%r199, %r12;
	@%p59 bra 	$L__BB4_8;
$L__BB4_115:
	setp.eq.s32 	%p60, %r11, 0;
	@%p60 bra 	$L__BB4_127;
	add.s32 	%r155, %r199, %r9;
	mul.wide.s32 	%rd49, %r155, 4;
	add.s64 	%rd28, %rd1, %rd49;
	ld.global.u32 	%r85, [%rd28];
	setp.eq.s32 	%p61, %r85, 0;
	@%p61 bra 	$L__BB4_119;
	ld.global.u32 	%r156, [%rd28+4];
	setp.ne.s32 	%p62, %r156, 0;
	@%p62 bra 	$L__BB4_119;
	st.global.u32 	[%rd28+4], %r85;
	mov.b32 	%r157, 0;
	st.global.u32 	[%rd28], %r157;
$L__BB4_119:
	setp.eq.s32 	%p63, %r11, 1;
	@%p63 bra 	$L__BB4_127;
	ld.global.u32 	%r86, [%rd28+4];
	setp.eq.s32 	%p64, %r86, 0;
	@%p64 bra 	$L__BB4_123;
	ld.global.u32 	%r158, [%rd28+8];
	setp.ne.s32 	%p65, %r158, 0;
	@%p65 bra 	$L__BB4_123;
	st.global.u32 	[%rd28+8], %r86;
	mov.b32 	%r159, 0;
	st.global.u32 	[%rd28+4], %r159;
$L__BB4_123:
	setp.eq.s32 	%p66, %r11, 2;
	@%p66 bra 	$L__BB4_127;
	ld.global.u32 	%r87, [%rd28+8];
	setp.eq.s32 	%p67, %r87, 0;
	@%p67 bra 	$L__BB4_127;
	ld.global.u32 	%r160, [%rd28+12];
	setp.ne.s32 	%p68, %r160, 0;
	@%p68 bra 	$L__BB4_127;
	st.global.u32 	[%rd28+12], %r87;
	mov.b32 	%r161, 0;
	st.global.u32 	[%rd28+8], %r161;
$L__BB4_127:
	add.s32 	%r194, %r194, 1;
	setp.ne.s32 	%p69, %r194, %r90;
	@%p69 bra 	$L__BB4_6;
$L__BB4_128:
	ret;

}


// ===== COMPILED SASS (sm_100) =====

	.target	sm_100

	.elftype	@"ET_EXEC"


//--------------------- .note.nv.tkinfo           --------------------------
	.section	.note.nv.tkinfo,"",@"SHT_NOTE"
	.sectionflags	@"SHF_NOTE_NV_TKINFO"
	.tkinfo
        /*0018*/ 	.word	0x00000002
        /*0030*/ 	.string	""
        /*0030*/ 	.string	"ptxas"
        /*0030*/ 	.string	"Cuda compilation tools, release 13.0, V13.0.88"
        /*0030*/ 	.string	"Build cuda_13.0.r13.0/compiler.36424714_0"
        /*0030*/ 	.string	"-arch sm_100 -m 64 "



//--------------------- .note.nv.cuinfo           --------------------------
	.section	.note.nv.cuinfo,"",@"SHT_NOTE"
	.sectionflags	@"SHF_NOTE_NV_CUINFO"
        /*0018*/ 	.short	0x0002
        /*001a*/ 	.short	0x0064
        /*001c*/ 	.short	0x0082
	.zero		2


//--------------------- .nv.info                  --------------------------
	.section	.nv.info,"",@"SHT_CUDA_INFO"
	.align	4


	//----- nvinfo : EIATTR_REGCOUNT
	.align		4
        /*0000*/ 	.byte	0x04, 0x2f
        /*0002*/ 	.short	(.L_1 - .L_0)
	.align		4
.L_0:
        /*0004*/ 	.word	index@(_Z15computeMatrixUpiiPiS_S_)
        /*0008*/ 	.word	0x00000020


	//----- nvinfo : EIATTR_FRAME_SIZE
	.align		4
.L_1:
        /*000c*/ 	.byte	0x04, 0x11
        /*000e*/ 	.short	(.L_3 - .L_2)
	.align		4
.L_2:
        /*0010*/ 	.word	index@(_Z15computeMatrixUpiiPiS_S_)
        /*0014*/ 	.word	0x00000000


	//----- nvinfo : EIATTR_REGCOUNT
	.align		4
.L_3:
        /*0018*/ 	.byte	0x04, 0x2f
        /*001a*/ 	.short	(.L_5 - .L_4)
	.align		4
.L_4:
        /*001c*/ 	.word	index@(_Z17computeMatrixDowniiPiS_S_)
        /*0020*/ 	.word	0x00000020


	//----- nvinfo : EIATTR_FRAME_SIZE
	.align		4
.L_5:
        /*0024*/ 	.byte	0x04, 0x11
        /*0026*/ 	.short	(.L_7 - .L_6)
	.align		4
.L_6:
        /*0028*/ 	.word	index@(_Z17computeMatrixDowniiPiS_S_)
        /*002c*/ 	.word	0x00000000


	//----- nvinfo : EIATTR_REGCOUNT
	.align		4
.L_7:
        /*0030*/ 	.byte	0x04, 0x2f
        /*0032*/ 	.short	(.L_9 - .L_8)
	.align		4
.L_8:
        /*0034*/ 	.word	index@(_Z17computeMatrixLeftiiPiS_S_)
        /*0038*/ 	.word	0x00000016


	//----- nvinfo : EIATTR_FRAME_SIZE
	.align		4
.L_9:
        /*003c*/ 	.byte	0x04, 0x11
        /*003e*/ 	.short	(.L_11 - .L_10)
	.align		4
.L_10:
        /*0040*/ 	.word	index@(_Z17computeMatrixLeftiiPiS_S_)
        /*0044*/ 	.word	0x00000000


	//----- nvinfo : EIATTR_REGCOUNT
	.align		4
.L_11:
        /*0048*/ 	.byte	0x04, 0x2f
        /*004a*/ 	.short	(.L_13 - .L_12)
	.align		4
.L_12:
        /*004c*/ 	.word	index@(_Z18computeMatrixRightiiPiS_S_)
        /*0050*/ 	.word	0x00000018


	//----- nvinfo : EIATTR_FRAME_SIZE
	.align		4
.L_13:
        /*0054*/ 	.byte	0x04, 0x11
        /*0056*/ 	.short	(.L_15 - .L_14)
	.align		4
.L_14:
        /*0058*/ 	.word	index@(_Z18computeMatrixRightiiPiS_S_)
        /*005c*/ 	.word	0x00000000


	//----- nvinfo : EIATTR_REGCOUNT
	.align		4
.L_15:
        /*0060*/ 	.byte	0x04, 0x2f
        /*0062*/ 	.short	(.L_17 - .L_16)
	.align		4
.L_16:
        /*0064*/ 	.word	index@(_Z9fillSpacePicii)
        /*0068*/ 	.word	0x00000020


	//----- nvinfo : EIATTR_FRAME_SIZE
	.align		4
.L_17:
        /*006c*/ 	.byte	0x04, 0x11
        /*006e*/ 	.short	(.L_19 - .L_18)
	.align		4
.L_18:
        /*0070*/ 	.word	index@(_Z9fillSpacePicii)
        /*0074*/ 	.word	0x00000000


	//----- nvinfo : EIATTR_MIN_STACK_SIZE
	.align		4
.L_19:
        /*0078*/ 	.byte	0x04, 0x12
        /*007a*/ 	.short	(.L_21 - .L_20)
	.align		4
.L_20:
        /*007c*/ 	.word	index@(_Z9fillSpacePicii)
        /*0080*/ 	.word	0x00000000


	//----- nvinfo : EIATTR_MIN_STACK_SIZE
	.align		4
.L_21:
        /*0084*/ 	.byte	0x04, 0x12
        /*0086*/ 	.short	(.L_23 - .L_22)
	.align		4
.L_22:
        /*0088*/ 	.word	index@(_Z18computeMatrixRightiiPiS_S_)
        /*008c*/ 	.word	0x00000000


	//----- nvinfo : EIATTR_MIN_STACK_SIZE
	.align		4
.L_23:
        /*0090*/ 	.byte	0x04, 0x12
        /*0092*/ 	.short	(.L_25 - .L_24)
	.align		4
.L_24:
        /*0094*/ 	.word	index@(_Z17computeMatrixLeftiiPiS_S_)
        /*0098*/ 	.word	0x00000000


	//----- nvinfo : EIATTR_MIN_STACK_SIZE
	.align		4
.L_25:
        /*009c*/ 	.byte	0x04, 0x12
        /*009e*/ 	.short	(.L_27 - .L_26)
	.align		4
.L_26:
        /*00a0*/ 	.word	index@(_Z17computeMatrixDowniiPiS_S_)
        /*00a4*/ 	.word	0x00000000


	//----- nvinfo : EIATTR_MIN_STACK_SIZE
	.align		4
.L_27:
        /*00a8*/ 	.byte	0x04, 0x12
        /*00aa*/ 	.short	(.L_29 - .L_28)
	.align		4
.L_28:
        /*00ac*/ 	.word	index@(_Z15computeMatrixUpiiPiS_S_)
        /*00b0*/ 	.word	0x00000000
.L_29:


//--------------------- .nv.compat                --------------------------
	.section	.nv.compat,"",@"SHT_CUDA_COMPAT_INFO"
	.align	4
        /*0000*/ 	.byte	0x02, 0x09, 0x00, 0x00, 0x02, 0x02, 0x01, 0x00, 0x02, 0x05, 0x05, 0x00, 0x03, 0x07, 0x01, 0x01
        /*0010*/ 	.byte	0x02, 0x03, 0x00, 0x00, 0x02, 0x06, 0x01, 0x00, 0x04, 0x0b, 0x08, 0x00, 0x09, 0x00, 0x00, 0x00
        /*0020*/ 	.byte	0x00, 0x00, 0x00, 0x00


//--------------------- .nv.info._Z9fillSpacePicii --------------------------
	.section	.nv.info._Z9fillSpacePicii,"",@"SHT_CUDA_INFO"
	.sectionflags	@""
	.align	4


	//----- nvinfo : EIATTR_CUDA_API_VERSION
	.align		4
        /*0000*/ 	.byte	0x04, 0x37
        /*0002*/ 	.short	(.L_31 - .L_30)
.L_30:
        /*0004*/ 	.word	0x00000082


	//----- nvinfo : EIATTR_KPARAM_INFO
	.align		4
.L_31:
        /*0008*/ 	.byte	0x04, 0x17
        /*000a*/ 	.short	(.L_33 - .L_32)
.L_32:
        /*000c*/ 	.word	0x00000000
        /*0010*/ 	.short	0x0003
        /*0012*/ 	.short	0x0010
        /*0014*/ 	.byte	0x00, 0xf0, 0x11, 0x00


	//----- nvinfo : EIATTR_KPARAM_INFO
	.align		4
.L_33:
        /*0018*/ 	.byte	0x04, 0x17
        /*001a*/ 	.short	(.L_35 - .L_34)
.L_34:
        /*001c*/ 	.word	0x00000000
        /*0020*/ 	.short	0x0002
        /*0022*/ 	.short	0x000c
        /*0024*/ 	.byte	0x00, 0xf0, 0x11, 0x00


	//----- nvinfo : EIATTR_KPARAM_INFO
	.align		4
.L_35:
        /*0028*/ 	.byte	0x04, 0x17
        /*002a*/ 	.short	(.L_37 - .L_36)
.L_36:
        /*002c*/ 	.word	0x00000000
        /*0030*/ 	.short	0x0001
        /*0032*/ 	.short	0x0008
        /*0034*/ 	.byte	0x00, 0xf0, 0x05, 0x00


	//----- nvinfo : EIATTR_KPARAM_INFO
	.align		4
.L_37:
        /*0038*/ 	.byte	0x04, 0x17
        /*003a*/ 	.short	(.L_39 - .L_38)
.L_38:
        /*003c*/ 	.word	0x00000000
        /*0040*/ 	.short	0x0000
        /*0042*/ 	.short	0x0000
        /*0044*/ 	.byte	0x00, 0xf5, 0x21, 0x00


	//----- nvinfo : EIATTR_SPARSE_MMA_MASK
	.align		4
.L_39:
        /*0048*/ 	.byte	0x03, 0x50
        /*004a*/ 	.short	0x0000


	//----- nvinfo : EIATTR_MAXREG_COUNT
	.align		4
        /*004c*/ 	.byte	0x03, 0x1b
        /*004e*/ 	.short	0x00ff


	//----- nvinfo : EIATTR_MERCURY_ISA_VERSION
	.align		4
        /*0050*/ 	.byte	0x03, 0x5f
        /*0052*/ 	.short	0x0101


	//----- nvinfo : EIATTR_VRC_CTA_INIT_COUNT
	.align		4
        /*0054*/ 	.byte	0x02, 0x4a
	.zero		1
	.zero		1


	//----- nvinfo : EIATTR_EXIT_INSTR_OFFSETS
	.align		4
        /*0058*/ 	.byte	0x04, 0x1c
        /*005a*/ 	.short	(.L_41 - .L_40)


	//   ....[0]....
.L_40:
        /*005c*/ 	.word	0x000000c0


	//   ....[1]....
        /*0060*/ 	.word	0x000000f0


	//   ....[2]....
        /*0064*/ 	.word	0x00000110


	//   ....[3]....
        /*0068*/ 	.word	0x00000760


	//   ....[4]....
        /*006c*/ 	.word	0x00000790


	//   ....[5]....
        /*0070*/ 	.word	0x00000ed0


	//   ....[6]....
        /*0074*/ 	.word	0x00000f30


	//   ....[7]....
        /*0078*/ 	.word	0x00000f60


	//   ....[8]....
        /*007c*/ 	.word	0x00001670


	//   ....[9]....
        /*0080*/ 	.word	0x000016c0


	//   ....[10]....
        /*0084*/ 	.word	0x00001cf0


	//----- nvinfo : EIATTR_CRS_STACK_SIZE
	.align		4
.L_41:
        /*0088*/ 	.byte	0x04, 0x1e
        /*008a*/ 	.short	(.L_43 - .L_42)
.L_42:
        /*008c*/ 	.word	0x00000000


	//----- nvinfo : EIATTR_CBANK_PARAM_SIZE
	.align		4
.L_43:
        /*0090*/ 	.byte	0x03, 0x19
        /*0092*/ 	.short	0x0014


	//----- nvinfo : EIATTR_PARAM_CBANK
	.align		4
        /*0094*/ 	.byte	0x04, 0x0a
        /*0096*/ 	.short	(.L_45 - .L_44)
	.align		4
.L_44:
        /*0098*/ 	.word	index@(.nv.constant0._Z9fillSpacePicii)
        /*009c*/ 	.short	0x0380
        /*009e*/ 	.short	0x0014


	//----- nvinfo : EIATTR_SW_WAR
	.align		4
.L_45:
        /*00a0*/ 	.byte	0x04, 0x36
        /*00a2*/ 	.short	(.L_47 - .L_46)
.L_46:
        /*00a4*/ 	.word	0x00000008
.L_47:


//--------------------- .nv.info._Z18computeMatrixRightiiPiS_S_ --------------------------
	.section	.nv.info._Z18computeMatrixRightiiPiS_S_,"",@"SHT_CUDA_INFO"
	.sectionflags	@""
	.align	4


	//----- nvinfo : EIATTR_CUDA_API_VERSION
	.align		4
        /*0000*/ 	.byte	0x04, 0x37
        /*0002*/ 	.short	(.L_49 - .L_48)
.L_48:
        /*0004*/ 	.word	0x00000082


	//----- nvinfo : EIATTR_KPARAM_INFO
	.align		4
.L_49:
        /*0008*/ 	.byte	0x04, 0x17
        /*000a*/ 	.short	(.L_51 - .L_50)
.L_50:
        /*000c*/ 	.word	0x00000000
        /*0010*/ 	.short	0x0004
        /*0012*/ 	.short	0x0018
        /*0014*/ 	.byte	0x00, 0xf5, 0x21, 0x00


	//----- nvinfo : EIATTR_KPARAM_INFO
	.align		4
.L_51:
        /*0018*/ 	.byte	0x04, 0x17
        /*001a*/ 	.short	(.L_53 - .L_52)
.L_52:
        /*001c*/ 	.word	0x00000000
        /*0020*/ 	.short	0x0003
        /*0022*/ 	.short	0x0010
        /*0024*/ 	.byte	0x00, 0xf5, 0x21, 0x00


	//----- nvinfo : EIATTR_KPARAM_INFO
	.align		4
.L_53:
        /*0028*/ 	.byte	0x04, 0x17
        /*002a*/ 	.short	(.L_55 - .L_54)
.L_54:
        /*002c*/ 	.word	0x00000000
        /*0030*/ 	.short	0x0002
        /*0032*/ 	.short	0x0008
        /*0034*/ 	.byte	0x00, 0xf5, 0x21, 0x00


	//----- nvinfo : EIATTR_KPARAM_INFO
	.align		4
.L_55:
        /*0038*/ 	.byte	0x04, 0x17
        /*003a*/ 	.short	(.L_57 - .L_56)
.L_56:
        /*003c*/ 	.word	0x00000000
        /*0040*/ 	.short	0x0001
        /*0042*/ 	.short	0x0004
        /*0044*/ 	.byte	0x00, 0xf0, 0x11, 0x00


	//----- nvinfo : EIATTR_KPARAM_INFO
	.align		4
.L_57:
        /*0048*/ 	.byte	0x04, 0x17
        /*004a*/ 	.short	(.L_59 - .L_58)
.L_58:
        /*004c*/ 	.word	0x00000000
        /*0050*/ 	.short	0x0000
        /*0052*/ 	.short	0x0000
        /*0054*/ 	.byte	0x00, 0xf0, 0x11, 0x00


	//----- nvinfo : EIATTR_SPARSE_MMA_MASK
	.align		4
.L_59:
        /*0058*/ 	.byte	0x03, 0x50
        /*005a*/ 	.short	0x0000


	//----- nvinfo : EIATTR_MAXREG_COUNT
	.align		4
        /*005c*/ 	.byte	0x03, 0x1b
        /*005e*/ 	.short	0x00ff


	//----- nvinfo : EIATTR_MERCURY_ISA_VERSION
	.align		4
        /*0060*/ 	.byte	0x03, 0x5f
        /*0062*/ 	.short	0x0101


	//----- nvinfo : EIATTR_VRC_CTA_INIT_COUNT
	.align		4
        /*0064*/ 	.byte	0x02, 0x4a
	.zero		1
	.zero		1


	//----- nvinfo : EIATTR_EXIT_INSTR_OFFSETS
	.align		4
        /*0068*/ 	.byte	0x04, 0x1c
        /*006a*/ 	.short	(.L_61 - .L_60)


	//   ....[0]....
.L_60:
        /*006c*/ 	.word	0x00000070


	//   ....[1]....
        /*0070*/ 	.word	0x000003b0


	//   ....[2]....
        /*0074*/ 	.word	0x00000970


	//----- nvinfo : EIATTR_CRS_STACK_SIZE
	.align		4
.L_61:
        /*0078*/ 	.byte	0x04, 0x1e
        /*007a*/ 	.short	(.L_63 - .L_62)
.L_62:
        /*007c*/ 	.word	0x00000000


	//----- nvinfo : EIATTR_CBANK_PARAM_SIZE
	.align		4
.L_63:
        /*0080*/ 	.byte	0x03, 0x19
        /*0082*/ 	.short	0x0020


	//----- nvinfo : EIATTR_PARAM_CBANK
	.align		4
        /*0084*/ 	.byte	0x04, 0x0a
        /*0086*/ 	.short	(.L_65 - .L_64)
	.align		4
.L_64:
        /*0088*/ 	.word	index@(.nv.constant0._Z18computeMatrixRightiiPiS_S_)
        /*008c*/ 	.short	0x0380
        /*008e*/ 	.short	0x0020


	//----- nvinfo : EIATTR_SW_WAR
	.align		4
.L_65:
        /*0090*/ 	.byte	0x04, 0x36
        /*0092*/ 	.short	(.L_67 - .L_66)
.L_66:
        /*0094*/ 	.word	0x00000008
.L_67:


//--------------------- .nv.info._Z17computeMatrixLeftiiPiS_S_ --------------------------
	.section	.nv.info._Z17computeMatrixLeftiiPiS_S_,"",@"SHT_CUDA_INFO"
	.sectionflags	@""
	.align	4


	//----- nvinfo : EIATTR_CUDA_API_VERSION
	.align		4
        /*0000*/ 	.byte	0x04, 0x37
        /*0002*/ 	.short	(.L_69 - .L_68)
.L_68:
        /*0004*/ 	.word	0x00000082


	//----- nvinfo : EIATTR_KPARAM_INFO
	.align		4
.L_69:
        /*0008*/ 	.byte	0x04, 0x17
        /*000a*/ 	.short	(.L_71 - .L_70)
.L_70:
        /*000c*/ 	.word	0x00000000
        /*0010*/ 	.short	0x0004
        /*0012*/ 	.short	0x0018
        /*0014*/ 	.byte	0x00, 0xf5, 0x21, 0x00


	//----- nvinfo : EIATTR_KPARAM_INFO
	.align		4
.L_71:
        /*0018*/ 	.byte	0x04, 0x17
        /*001a*/ 	.short	(.L_73 - .L_72)
.L_72:
        /*001c*/ 	.word	0x00000000
        /*0020*/ 	.short	0x0003
        /*0022*/ 	.short	0x0010
        /*0024*/ 	.byte	0x00, 0xf5, 0x21, 0x00


	//----- nvinfo : EIATTR_KPARAM_INFO
	.align		4
.L_73:
        /*0028*/ 	.byte	0x04, 0x17
        /*002a*/ 	.short	(.L_75 - .L_74)
.L_74:
        /*002c*/ 	.word	0x00000000
        /*0030*/ 	.short	0x0002
        /*0032*/ 	.short	0x0008
        /*0034*/ 	.byte	0x00, 0xf5, 0x21, 0x00


	//----- nvinfo : EIATTR_KPARAM_INFO
	.align		4
.L_75:
        /*0038*/ 	.byte	0x04, 0x17
        /*003a*/ 	.short	(.L_77 - .L_76)
.L_76:
        /*003c*/ 	.word	0x00000000
        /*0040*/ 	.short	0x0001
        /*0042*/ 	.short	0x0004
        /*0044*/ 	.byte	0x00, 0xf0, 0x11, 0x00


	//----- nvinfo : EIATTR_KPARAM_INFO
	.align		4
.L_77:
        /*0048*/ 	.byte	0x04, 0x17
        /*004a*/ 	.short	(.L_79 - .L_78)
.L_78:
        /*004c*/ 	.word	0x00000000
        /*0050*/ 	.short	0x0000
        /*0052*/ 	.short	0x0000
        /*0054*/ 	.byte	0x00, 0xf0, 0x11, 0x00


	//----- nvinfo : EIATTR_SPARSE_MMA_MASK
	.align		4
.L_79:
        /*0058*/ 	.byte	0x03, 0x50
        /*005a*/ 	.short	0x0000


	//----- nvinfo : EIATTR_MAXREG_COUNT
	.align		4
        /*005c*/ 	.byte	0x03, 0x1b
        /*005e*/ 	.short	0x00ff


	//----- nvinfo : EIATTR_MERCURY_ISA_VERSION
	.align		4
        /*0060*/ 	.byte	0x03, 0x5f
        /*0062*/ 	.short	0x0101


	//----- nvinfo : EIATTR_VRC_CTA_INIT_COUNT
	.align		4
        /*0064*/ 	.byte	0x02, 0x4a
	.zero		1
	.zero		1


	//----- nvinfo : EIATTR_EXIT_INSTR_OFFSETS
	.align		4
        /*0068*/ 	.byte	0x04, 0x1c
        /*006a*/ 	.short	(.L_81 - .L_80)


	//   ....[0]....
.L_80:
        /*006c*/ 	.word	0x00000060


	//   ....[1]....
        /*0070*/ 	.word	0x00000090


	//   ....[2]....
        /*0074*/ 	.word	0x00000650


	//   ....[3]....
        /*0078*/ 	.word	0x00000850


	//----- nvinfo : EIATTR_CRS_STACK_SIZE
	.align		4
.L_81:
        /*007c*/ 	.byte	0x04, 0x1e
        /*007e*/ 	.short	(.L_83 - .L_82)
.L_82:
        /*0080*/ 	.word	0x00000000


	//----- nvinfo : EIATTR_CBANK_PARAM_SIZE
	.align		4
.L_83:
        /*0084*/ 	.byte	0x03, 0x19
        /*0086*/ 	.short	0x0020


	//----- nvinfo : EIATTR_PARAM_CBANK
	.align		4
        /*0088*/ 	.byte	0x04, 0x0a
        /*008a*/ 	.short	(.L_85 - .L_84)
	.align		4
.L_84:
        /*008c*/ 	.word	index@(.nv.constant0._Z17computeMatrixLeftiiPiS_S_)
        /*0090*/ 	.short	0x0380
        /*0092*/ 	.short	0x0020


	//----- nvinfo : EIATTR_SW_WAR
	.align		4
.L_85:
        /*0094*/ 	.byte	0x04, 0x36
        /*0096*/ 	.short	(.L_87 - .L_86)
.L_86:
        /*0098*/ 	.word	0x00000008
.L_87:


//--------------------- .nv.info._Z17computeMatrixDowniiPiS_S_ --------------------------
	.section	.nv.info._Z17computeMatrixDowniiPiS_S_,"",@"SHT_CUDA_INFO"
	.sectionflags	@""
	.align	4


	//----- nvinfo : EIATTR_CUDA_API_VERSION
	.align		4
        /*0000*/ 	.byte	0x04, 0x37
        /*0002*/ 	.short	(.L_89 - .L_88)
.L_88:
        /*0004*/ 	.word	0x00000082


	//----- nvinfo : EIATTR_KPARAM_INFO
	.align		4
.L_89:
        /*0008*/ 	.byte	0x04, 0x17
        /*000a*/ 	.short	(.L_91 - .L_90)
.L_90:
        /*000c*/ 	.word	0x00000000
        /*0010*/ 	.short	0x0004
        /*0012*/ 	.short	0x0018
        /*0014*/ 	.byte	0x00, 0xf5, 0x21, 0x00


	//----- nvinfo : EIATTR_KPARAM_INFO
	.align		4
.L_91:
        /*0018*/ 	.byte	0x04, 0x17
        /*001a*/ 	.short	(.L_93 - .L_92)
.L_92:
        /*001c*/ 	.word	0x00000000
        /*0020*/ 	.short	0x0003
        /*0022*/ 	.short	0x0010
        /*0024*/ 	.byte	0x00, 0xf5, 0x21, 0x00


	//----- nvinfo : EIATTR_KPARAM_INFO
	.align		4
.L_93:
        /*0028*/ 	.byte	0x04, 0x17
        /*002a*/ 	.short	(.L_95 - .L_94)
.L_94:
        /*002c*/ 	.word	0x00000000
        /*0030*/ 	.short	0x0002
        /*0032*/ 	.short	0x0008
        /*0034*/ 	.byte	0x00, 0xf5, 0x21, 0x00


	//----- nvinfo : EIATTR_KPARAM_INFO
	.align		4
.L_95:
        /*0038*/ 	.byte	0x04, 0x17
        /*003a*/ 	.short	(.L_97 - .L_96)
.L_96:
        /*003c*/ 	.word	0x00000000
        /*0040*/ 	.short	0x0001
        /*0042*/ 	.short	0x0004
        /*0044*/ 	.byte	0x00, 0xf0, 0x11, 0x00


	//----- nvinfo : EIATTR_KPARAM_INFO
	.align		4
.L_97:
        /*0048*/ 	.byte	0x04, 0x17
        /*004a*/ 	.short	(.L_99 - .L_98)
.L_98:
        /*004c*/ 	.word	0x00000000
        /*0050*/ 	.short	0x0000
        /*0052*/ 	.short	0x0000
        /*0054*/ 	.byte	0x00, 0xf0, 0x11, 0x00


	//----- nvinfo : EIATTR_SPARSE_MMA_MASK
	.align		4
.L_99:
        /*0058*/ 	.byte	0x03, 0x50
        /*005a*/ 	.short	0x0000


	//----- nvinfo : EIATTR_MAXREG_COUNT
	.align		4
        /*005c*/ 	.byte	0x03, 0x1b
        /*005e*/ 	.short	0x00ff


	//----- nvinfo : EIATTR_MERCURY_ISA_VERSION
	.align		4
        /*0060*/ 	.byte	0x03, 0x5f
        /*0062*/ 	.short	0x0101


	//----- nvinfo : EIATTR_VRC_CTA_INIT_COUNT
	.align		4
        /*0064*/ 	.byte	0x02, 0x4a
	.zero		1
	.zero		1


	//----- nvinfo : EIATTR_EXIT_INSTR_OFFSETS
	.align		4
        /*0068*/ 	.byte	0x04, 0x1c
        /*006a*/ 	.short	(.L_101 - .L_100)


	//   ....[0]....
.L_100:
        /*006c*/ 	.word	0x00000080


	//   ....[1]....
        /*0070*/ 	.word	0x00000350


	//   ....[2]....
        /*0074*/ 	.word	0x00000960


	//----- nvinfo : EIATTR_CRS_STACK_SIZE
	.align		4
.L_101:
        /*0078*/ 	.byte	0x04, 0x1e
        /*007a*/ 	.short	(.L_103 - .L_102)
.L_102:
        /*007c*/ 	.word	0x00000000


	//----- nvinfo : EIATTR_CBANK_PARAM_SIZE
	.align		4
.L_103:
        /*0080*/ 	.byte	0x03, 0x19
        /*0082*/ 	.short	0x0020


	//----- nvinfo : EIATTR_PARAM_CBANK
	.align		4
        /*0084*/ 	.byte	0x04, 0x0a
        /*0086*/ 	.short	(.L_105 - .L_104)
	.align		4
.L_104:
        /*0088*/ 	.word	index@(.nv.constant0._Z17computeMatrixDowniiPiS_S_)
        /*008c*/ 	.short	0x0380
        /*008e*/ 	.short	0x0020


	//----- nvinfo : EIATTR_SW_WAR
	.align		4
.L_105:
        /*0090*/ 	.byte	0x04, 0x36
        /*0092*/ 	.short	(.L_107 - .L_106)
.L_106:
        /*0094*/ 	.word	0x00000008
.L_107:


//--------------------- .nv.info._Z15computeMatrixUpiiPiS_S_ --------------------------
	.section	.nv.info._Z15computeMatrixUpiiPiS_S_,"",@"SHT_CUDA_INFO"
	.sectionflags	@""
	.align	4


	//----- nvinfo : EIATTR_CUDA_API_VERSION
	.align		4
        /*0000*/ 	.byte	0x04, 0x37
        /*0002*/ 	.short	(.L_109 - .L_108)
.L_108:
        /*0004*/ 	.word	0x00000082


	//----- nvinfo : EIATTR_KPARAM_INFO
	.align		4
.L_109:
        /*0008*/ 	.byte	0x04, 0x17
        /*000a*/ 	.short	(.L_111 - .L_110)
.L_110:
        /*000c*/ 	.word	0x00000000
        /*0010*/ 	.short	0x0004
        /*0012*/ 	.short	0x0018
        /*0014*/ 	.byte	0x00, 0xf5, 0x21, 0x00


	//----- nvinfo : EIATTR_KPARAM_INFO
	.align		4
.L_111:
        /*0018*/ 	.byte	0x04, 0x17
        /*001a*/ 	.short	(.L_113 - .L_112)
.L_112:
        /*001c*/ 	.word	0x00000000
        /*0020*/ 	.short	0x0003
        /*0022*/ 	.short	0x0010
        /*0024*/ 	.byte	0x00, 0xf5, 0x21, 0x00


	//----- nvinfo : EIATTR_KPARAM_INFO
	.align		4
.L_113:
        /*0028*/ 	.byte	0x04, 0x17
        /*002a*/ 	.short	(.L_115 - .L_114)
.L_114:
        /*002c*/ 	.word	0x00000000
        /*0030*/ 	.short	0x0002
        /*0032*/ 	.short	0x0008
        /*0034*/ 	.byte	0x00, 0xf5, 0x21, 0x00


	//----- nvinfo : EIATTR_KPARAM_INFO
	.align		4
.L_115:
        /*0038*/ 	.byte	0x04, 0x17
        /*003a*/ 	.short	(.L_117 - .L_116)
.L_116:
        /*003c*/ 	.word	0x00000000
        /*0040*/ 	.short	0x0001
        /*0042*/ 	.short	0x0004
        /*0044*/ 	.byte	0x00, 0xf0, 0x11, 0x00


	//----- nvinfo : EIATTR_KPARAM_INFO
	.align		4
.L_117:
        /*0048*/ 	.byte	0x04, 0x17
        /*004a*/ 	.short	(.L_119 - .L_118)
.L_118:
        /*004c*/ 	.word	0x00000000
        /*0050*/ 	.short	0x0000
        /*0052*/ 	.short	0x0000
        /*0054*/ 	.byte	0x00, 0xf0, 0x11, 0x00


	//----- nvinfo : EIATTR_SPARSE_MMA_MASK
	.align		4
.L_119:
        /*0058*/ 	.byte	0x03, 0x50
        /*005a*/ 	.short	0x0000


	//----- nvinfo : EIATTR_MAXREG_COUNT
	.align		4
        /*005c*/ 	.byte	0x03, 0x1b
        /*005e*/ 	.short	0x00ff


	//----- nvinfo : EIATTR_MERCURY_ISA_VERSION
	.align		4
        /*0060*/ 	.byte	0x03, 0x5f
        /*0062*/ 	.short	0x0101


	//----- nvinfo : EIATTR_VRC_CTA_INIT_COUNT
	.align		4
        /*0064*/ 	.byte	0x02, 0x4a
	.zero		1
	.zero		1


	//----- nvinfo : EIATTR_EXIT_INSTR_OFFSETS
	.align		4
        /*0068*/ 	.byte	0x04, 0x1c
        /*006a*/ 	.short	(.L_121 - .L_120)


	//   ....[0]....
.L_120:
        /*006c*/ 	.word	0x00000060


	//   ....[1]....
        /*0070*/ 	.word	0x000000a0


	//   ....[2]....
        /*0074*/ 	.word	0x000006e0


	//   ....[3]....
        /*0078*/ 	.word	0x00000900


	//----- nvinfo : EIATTR_CRS_STACK_SIZE
	.align		4
.L_121:
        /*007c*/ 	.byte	0x04, 0x1e
        /*007e*/ 	.short	(.L_123 - .L_122)
.L_122:
        /*0080*/ 	.word	0x00000000


	//----- nvinfo : EIATTR_CBANK_PARAM_SIZE
	.align		4
.L_123:
        /*0084*/ 	.byte	0x03, 0x19
        /*0086*/ 	.short	0x0020


	//----- nvinfo : EIATTR_PARAM_CBANK
	.align		4
        /*0088*/ 	.byte	0x04, 0x0a
        /*008a*/ 	.short	(.L_125 - .L_124)
	.align		4
.L_124:
        /*008c*/ 	.word	index@(.nv.constant0._Z15computeMatrixUpiiPiS_S_)
        /*0090*/ 	.short	0x0380
        /*0092*/ 	.short	0x0020


	//----- nvinfo : EIATTR_SW_WAR
	.align		4
.L_125:
        /*0094*/ 	.byte	0x04, 0x36
        /*0096*/ 	.short	(.L_127 - .L_126)
.L_126:
        /*0098*/ 	.word	0x00000008
.L_127:


//--------------------- .nv.callgraph             --------------------------
	.section	.nv.callgraph,"",@"SHT_CUDA_CALLGRAPH"
	.align	4
	.sectionentsize	8
	.align		4
        /*0000*/ 	.word	0x00000000
	.align		4
        /*0004*/ 	.word	0xffffffff
	.align		4
        /*0008*/ 	.word	0x00000000
	.align		4
        /*000c*/ 	.word	0xfffffffe
	.align		4
        /*0010*/ 	.word	0x00000000
	.align		4
        /*0014*/ 	.word	0xfffffffd
	.align		4
        /*0018*/ 	.word	0x00000000
	.align		4
        /*001c*/ 	.word	0xfffffffc


//--------------------- .text._Z9fillSpacePicii   --------------------------
	.section	.text._Z9fillSpacePicii,"ax",@progbits
	.align	128
        .global         _Z9fillSpacePicii
        .type           _Z9fillSpacePicii,@function
        .size           _Z9fillSpacePicii,(.L_x_113 - _Z9fillSpacePicii)
        .other          _Z9fillSpacePicii,@"STO_CUDA_ENTRY STV_DEFAULT"
_Z9fillSpacePicii:
.text._Z9fillSpacePicii:
[----:B------:R-:W-:Y:S08]  /*0000*/  LDC R1, c[0x0][0x37c] ;  /* 0x0000df00ff017b82 */ /* 0x000ff00000000800 */
[----:B------:R-:W0:Y:S01]  /*0010*/  LDC.U8 R2, c[0x0][0x388] ;  /* 0x0000e200ff027b82 */ /* 0x000e220000000000 */
[----:B------:R-:W1:Y:S01]  /*0020*/  S2R R0, SR_TID.X ;  /* 0x0000000000007919 */ /* 0x000e620000002100 */
[----:B------:R-:W2:Y:S06]  /*0030*/  LDCU.64 UR6, c[0x0][0x358] ;  /* 0x00006b00ff0677ac */ /* 0x000eac0008000a00 */
[----:B------:R-:W1:Y:S01]  /*0040*/  S2UR UR4, SR_CTAID.X ;  /* 0x00000000000479c3 */ /* 0x000e620000002500 */
[----:B0-----:R-:W-:-:S04]  /*0050*/  PRMT R2, R2, 0x8880, RZ ;  /* 0x0000888002027816 */ /* 0x001fc800000000ff */
[----:B------:R-:W-:Y:S01]  /*0060*/  ISETP.GT.AND P0, PT, R2, 0x72, PT ;  /* 0x000000720200780c */ /* 0x000fe20003f04270 */
[----:B-1----:R-:W-:-:S12]  /*0070*/  VIADD R0, R0, UR4 ;  /* 0x0000000400007c36 */ /* 0x002fd80008000000 */
[----:B--2---:R-:W-:Y:S05]  /*0080*/  @P0 BRA `(.L_x_0) ;  /* 0x0000000c009c0947 */ /* 0x004fea0003800000 */
[----:B------:R-:W-:-:S13]  /*0090*/  ISETP.NE.AND P0, PT, R2, 0x61, PT ;  /* 0x000000610200780c */ /* 0x000fda0003f05270 */
[----:B------:R-:W-:Y:S05]  /*00a0*/  @!P0 BRA `(.L_x_1) ;  /* 0x0000000400b08947 */ /* 0x000fea0003800000 */
[----:B------:R-:W-:-:S13]  /*00b0*/  ISETP.NE.AND P0, PT, R2, 0x64, PT ;  /* 0x000000640200780c */ /* 0x000fda0003f05270 */
[----:B------:R-:W-:Y:S05]  /*00c0*/  @P0 EXIT ;  /* 0x000000000000094d */ /* 0x000fea0003800000 */
[----:B------:R-:W0:Y:S02]  /*00d0*/  LDC R2, c[0x0][0x390] ;  /* 0x0000e400ff027b82 */ /* 0x000e240000000800 */
[----:B0-----:R-:W-:-:S13]  /*00e0*/  ISETP.GE.AND P0, PT, R2, 0x1, PT ;  /* 0x000000010200780c */ /* 0x001fda0003f06270 */
[----:B------:R-:W-:Y:S05]  /*00f0*/  @!P0 EXIT ;  /* 0x000000000000894d */ /* 0x000fea0003800000 */
[----:B------:R-:W-:-:S13]  /*0100*/  ISETP.NE.AND P0, PT, R2, 0x1, PT ;  /* 0x000000010200780c */ /* 0x000fda0003f05270 */
[----:B------:R-:W-:Y:S05]  /*0110*/  @!P0 EXIT ;  /* 0x000000000000894d */ /* 0x000fea0003800000 */
[C---:B------:R-:W-:Y:S01]  /*0120*/  VIADD R3, R2.reuse, 0xfffffffe ;  /* 0xfffffffe02037836 */ /* 0x040fe20000000000 */
[----:B------:R-:W-:Y:S01]  /*0130*/  UMOV UR4, URZ ;  /* 0x000000ff00047c82 */ /* 0x000fe20008000000 */
[----:B------:R-:W-:-:S03]  /*0140*/  VIADD R2, R2, 0xffffffff ;  /* 0xffffffff02027836 */ /* 0x000fc60000000000 */
[----:B------:R-:W-:Y:S02]  /*0150*/  ISETP.GE.U32.AND P0, PT, R3, 0x3, PT ;  /* 0x000000030300780c */ /* 0x000fe40003f06070 */
[C---:B------:R-:W-:Y:S02]  /*0160*/  LOP3.LUT R8, R2.reuse, 0x3, RZ, 0xc0, !PT ;  /* 0x0000000302087812 */ /* 0x040fe400078ec0ff */
[----:B------:R-:W-:-:S09]  /*0170*/  LOP3.LUT R6, R2, 0xfffffffc, RZ, 0xc0, !PT ;  /* 0xfffffffc02067812 */ /* 0x000fd200078ec0ff */
.L_x_21:
[----:B0-----:R-:W0:Y:S01]  /*0180*/  LDCU UR5, c[0x0][0x390] ;  /* 0x00007200ff0577ac */ /* 0x001e220008000800 */
[----:B------:R-:W-:Y:S01]  /*0190*/  IMAD.MOV.U32 R5, RZ, RZ, RZ ;  /* 0x000000ffff057224 */ /* 0x000fe200078e00ff */
[----:B------:R-:W-:-:S04]  /*01a0*/  UIADD3 UR4, UPT, UPT, UR4, 0x1, URZ ;  /* 0x0000000104047890 */ /* 0x000fc8000fffe0ff */
[----:B0-----:R-:W-:Y:S01]  /*01b0*/  UISETP.NE.AND UP0, UPT, UR4, UR5, UPT ;  /* 0x000000050400728c */ /* 0x001fe2000bf05270 */
[----:B------:R-:W-:Y:S10]  /*01c0*/  @!P0 BRA `(.L_x_2) ;  /* 0x0000000000cc8947 */ /* 0x000ff40003800000 */
[----:B------:R-:W0:Y:S01]  /*01d0*/  LDC R11, c[0x0][0x38c] ;  /* 0x0000e300ff0b7b82 */ /* 0x000e220000000800 */
[----:B------:R-:W-:-:S07]  /*01e0*/  UMOV UR5, URZ ;  /* 0x000000ff00057c82 */ /* 0x000fce0008000000 */
[----:B------:R-:W1:Y:S02]  /*01f0*/  LDC.64 R2, c[0x0][0x380] ;  /* 0x0000e000ff027b82 */ /* 0x000e640000000a00 */
.L_x_14:
[----:B01234-:R-:W-:-:S04]  /*0200*/  IMAD R5, R0, R11, UR5 ;  /* 0x0000000500057e24 */ /* 0x01ffc8000f8e020b */
[----:B-1----:R-:W-:-:S05]  /*0210*/  IMAD.WIDE R4, R5, 0x4, R2 ;  /* 0x0000000405047825 */ /* 0x002fca00078e0202 */
[----:B------:R-:W2:Y:S01]  /*0220*/  LDG.E R9, desc[UR6][R4.64] ;  /* 0x0000000604097981 */ /* 0x000ea2000c1e1900 */
[----:B------:R-:W-:Y:S01]  /*0230*/  UIADD3 UR5, UPT, UPT, UR5, 0x4, URZ ;  /* 0x0000000405057890 */ /* 0x000fe2000fffe0ff */
[----:B------:R-:W-:Y:S05]  /*0240*/  BSSY.RECONVERGENT B0, `(.L_x_3) ;  /* 0x000000b000007945 */ /* 0x000fea0003800200 */
[----:B------:R-:W-:Y:S02]  /*0250*/  ISETP.NE.AND P1, PT, R6, UR5, PT ;  /* 0x0000000506007c0c */ /* 0x000fe4000bf25270 */
[----:B--2---:R-:W-:-:S13]  /*0260*/  ISETP.NE.AND P2, PT, R9, RZ, PT ;  /* 0x000000ff0900720c */ /* 0x004fda0003f45270 */
[----:B------:R-:W-:Y:S05]  /*0270*/  @P2 BRA `(.L_x_4) ;  /* 0x0000000000082947 */ /* 0x000fea0003800000 */
[----:B------:R1:W5:Y:S01]  /*0280*/  LDG.E R7, desc[UR6][R4.64+0x4] ;  /* 0x0000040604077981 */ /* 0x000362000c1e1900 */
[----:B------:R-:W-:Y:S05]  /*0290*/  BRA `(.L_x_5) ;  /* 0x0000000000147947 */ /* 0x000fea0003800000 */
.L_x_4:
[----:B------:R-:W2:Y:S02]  /*02a0*/  LDG.E R7, desc[UR6][R4.64+0x4] ;  /* 0x0000040604077981 */ /* 0x000ea4000c1e1900 */
[----:B--2---:R-:W-:-:S13]  /*02b0*/  ISETP.NE.AND P2, PT, R7, RZ, PT ;  /* 0x000000ff0700720c */ /* 0x004fda0003f45270 */
[----:B------:R0:W-:Y:S01]  /*02c0*/  @!P2 STG.E desc[UR6][R4.64+0x4], R9 ;  /* 0x000004090400a986 */ /* 0x0001e2000c101906 */
[----:B------:R-:W-:-:S03]  /*02d0*/  @!P2 IMAD.MOV.U32 R7, RZ, RZ, R9 ;  /* 0x000000ffff07a224 */ /* 0x000fc600078e0009 */
[----:B------:R0:W-:Y:S04]  /*02e0*/  @!P2 STG.E desc[UR6][R4.64], RZ ;  /* 0x000000ff0400a986 */ /* 0x0001e8000c101906 */
.L_x_5:
[----:B------:R-:W-:Y:S05]  /*02f0*/  BSYNC.RECONVERGENT B0 ;  /* 0x0000000000007941 */ /* 0x000fea0003800200 */
.L_x_3:
[----:B-----5:R-:W-:Y:S01]  /*0300*/  ISETP.NE.AND P2, PT, R7, RZ, PT ;  /* 0x000000ff0700720c */ /* 0x020fe20003f45270 */
[----:B------:R-:W-:-:S12]  /*0310*/  BSSY.RECONVERGENT B0, `(.L_x_6) ;  /* 0x0000009000007945 */ /* 0x000fd80003800200 */
[----:B------:R-:W-:Y:S05]  /*0320*/  @P2 BRA `(.L_x_7) ;  /* 0x0000000000082947 */ /* 0x000fea0003800000 */
[----:B0-----:R2:W5:Y:S01]  /*0330*/  LDG.E R9, desc[UR6][R4.64+0x8] ;  /* 0x0000080604097981 */ /* 0x001562000c1e1900 */
[----:B------:R-:W-:Y:S05]  /*0340*/  BRA `(.L_x_8) ;  /* 0x0000000000147947 */ /* 0x000fea0003800000 */
.L_x_7:
[----:B0-----:R-:W2:Y:S02]  /*0350*/  LDG.E R9, desc[UR6][R4.64+0x8] ;  /* 0x0000080604097981 */ /* 0x001ea4000c1e1900 */
[----:B--2---:R-:W-:-:S13]  /*0360*/  ISETP.NE.AND P2, PT, R9, RZ, PT ;  /* 0x000000ff0900720c */ /* 0x004fda0003f45270 */
[----:B------:R0:W-:Y:S01]  /*0370*/  @!P2 STG.E desc[UR6][R4.64+0x8], R7 ;  /* 0x000008070400a986 */ /* 0x0001e2000c101906 */
[----:B------:R-:W-:-:S03]  /*0380*/  @!P2 IMAD.MOV.U32 R9, RZ, RZ, R7 ;  /* 0x000000ffff09a224 */ /* 0x000fc600078e0007 */
[----:B------:R0:W-:Y:S04]  /*0390*/  @!P2 STG.E desc[UR6][R4.64+0x4], RZ ;  /* 0x000004ff0400a986 */ /* 0x0001e8000c101906 */
.L_x_8:
[----:B------:R-:W-:Y:S05]  /*03a0*/  BSYNC.RECONVERGENT B0 ;  /* 0x0000000000007941 */ /* 0x000fea0003800200 */
.L_x_6:
[----:B-----5:R-:W-:Y:S01]  /*03b0*/  ISETP.NE.AND P2, PT, R9, RZ, PT ;  /* 0x000000ff0900720c */ /* 0x020fe20003f45270 */
[----:B------:R-:W-:-:S12]  /*03c0*/  BSSY.RECONVERGENT B0, `(.L_x_9) ;  /* 0x0000009000007945 */ /* 0x000fd80003800200 */
[----:B------:R-:W-:Y:S05]  /*03d0*/  @P2 BRA `(.L_x_10) ;  /* 0x0000000000082947 */ /* 0x000fea0003800000 */
[----:B0-----:R3:W5:Y:S01]  /*03e0*/  LDG.E R7, desc[UR6][R4.64+0xc] ;  /* 0x00000c0604077981 */ /* 0x001762000c1e1900 */
[----:B------:R-:W-:Y:S05]  /*03f0*/  BRA `(.L_x_11) ;  /* 0x0000000000147947 */ /* 0x000fea0003800000 */
.L_x_10:
[----:B0-----:R-:W3:Y:S02]  /*0400*/  LDG.E R7, desc[UR6][R4.64+0xc] ;  /* 0x00000c0604077981 */ /* 0x001ee4000c1e1900 */
[----:B---3--:R-:W-:-:S13]  /*0410*/  ISETP.NE.AND P2, PT, R7, RZ, PT ;  /* 0x000000ff0700720c */ /* 0x008fda0003f45270 */
[----:B------:R0:W-:Y:S01]  /*0420*/  @!P2 STG.E desc[UR6][R4.64+0xc], R9 ;  /* 0x00000c090400a986 */ /* 0x0001e2000c101906 */
[----:B------:R-:W-:-:S03]  /*0430*/  @!P2 IMAD.MOV.U32 R7, RZ, RZ, R9 ;  /* 0x000000ffff07a224 */ /* 0x000fc600078e0009 */
[----:B------:R0:W-:Y:S04]  /*0440*/  @!P2 STG.E desc[UR6][R4.64+0x8], RZ ;  /* 0x000008ff0400a986 */ /* 0x0001e8000c101906 */
.L_x_11:
[----:B------:R-:W-:Y:S05]  /*0450*/  BSYNC.RECONVERGENT B0 ;  /* 0x0000000000007941 */ /* 0x000fea0003800200 */
.L_x_9:
[----:B-----5:R-:W-:Y:S01]  /*0460*/  ISETP.NE.AND P2, PT, R7, RZ, PT ;  /* 0x000000ff0700720c */ /* 0x020fe20003f45270 */
[----:B------:R-:W-:-:S12]  /*0470*/  BSSY.RECONVERGENT B0, `(.L_x_12) ;  /* 0x0000006000007945 */ /* 0x000fd80003800200 */
[----:B------:R-:W-:Y:S05]  /*0480*/  @!P2 BRA `(.L_x_13) ;  /* 0x000000000010a947 */ /* 0x000fea0003800000 */
[----:B0-----:R-:W4:Y:S02]  /*0490*/  LDG.E R9, desc[UR6][R4.64+0x10] ;  /* 0x0000100604097981 */ /* 0x001f24000c1e1900 */
[----:B----4-:R-:W-:-:S13]  /*04a0*/  ISETP.NE.AND P2, PT, R9, RZ, PT ;  /* 0x000000ff0900720c */ /* 0x010fda0003f45270 */
[----:B------:R4:W-:Y:S04]  /*04b0*/  @!P2 STG.E desc[UR6][R4.64+0x10], R7 ;  /* 0x000010070400a986 */ /* 0x0009e8000c101906 */
[----:B------:R4:W-:Y:S02]  /*04c0*/  @!P2 STG.E desc[UR6][R4.64+0xc], RZ ;  /* 0x00000cff0400a986 */ /* 0x0009e4000c101906 */
.L_x_13:
[----:B------:R-:W-:Y:S05]  /*04d0*/  BSYNC.RECONVERGENT B0 ;  /* 0x0000000000007941 */ /* 0x000fea0003800200 */
.L_x_12:
[----:B------:R-:W-:Y:S05]  /*04e0*/  @P1 BRA `(.L_x_14) ;  /* 0xfffffffc00441947 */ /* 0x000fea000383ffff */
[----:B01234-:R-:W-:-:S07]  /*04f0*/  IMAD.MOV.U32 R5, RZ, RZ, R6 ;  /* 0x000000ffff057224 */ /* 0x01ffce00078e0006 */
.L_x_2:
[----:B------:R-:W-:-:S13]  /*0500*/  ISETP.NE.AND P1, PT, R8, RZ, PT ;  /* 0x000000ff0800720c */ /* 0x000fda0003f25270 */
[----:B------:R-:W-:Y:S05]  /*0510*/  @!P1 BRA `(.L_x_15) ;  /* 0x00000000008c9947 */ /* 0x000fea0003800000 */
[----:B------:R-:W0:Y:S01]  /*0520*/  LDC.64 R2, c[0x0][0x380] ;  /* 0x0000e000ff027b82 */ /* 0x000e220000000a00 */
[----:B------:R-:W1:Y:S02]  /*0530*/  LDCU UR5, c[0x0][0x38c] ;  /* 0x00007180ff0577ac */ /* 0x000e640008000800 */
[----:B-1----:R-:W-:-:S04]  /*0540*/  IMAD R5, R0, UR5, R5 ;  /* 0x0000000500057c24 */ /* 0x002fc8000f8e0205 */
[----:B0-----:R-:W-:-:S05]  /*0550*/  IMAD.WIDE R2, R5, 0x4, R2 ;  /* 0x0000000405027825 */ /* 0x001fca00078e0202 */
[----:B------:R-:W2:Y:S01]  /*0560*/  LDG.E R5, desc[UR6][R2.64] ;  /* 0x0000000602057981 */ /* 0x000ea2000c1e1900 */
[----:B------:R-:W-:Y:S01]  /*0570*/  BSSY.RECONVERGENT B0, `(.L_x_16) ;  /* 0x0000008000007945 */ /* 0x000fe20003800200 */
[----:B------:R-:W-:Y:S02]  /*0580*/  ISETP.NE.AND P1, PT, R8, 0x1, PT ;  /* 0x000000010800780c */ /* 0x000fe40003f25270 */
[----:B--2---:R-:W-:-:S13]  /*0590*/  ISETP.NE.AND P2, PT, R5, RZ, PT ;  /* 0x000000ff0500720c */ /* 0x004fda0003f45270 */
[----:B------:R-:W-:Y:S05]  /*05a0*/  @!P2 BRA `(.L_x_17) ;  /* 0x000000000010a947 */ /* 0x000fea0003800000 */
[----:B------:R-:W2:Y:S02]  /*05b0*/  LDG.E R4, desc[UR6][R2.64+0x4] ;  /* 0x0000040602047981 */ /* 0x000ea4000c1e1900 */
[----:B--2---:R-:W-:-:S13]  /*05c0*/  ISETP.NE.AND P2, PT, R4, RZ, PT ;  /* 0x000000ff0400720c */ /* 0x004fda0003f45270 */
[----:B------:R0:W-:Y:S04]  /*05d0*/  @!P2 STG.E desc[UR6][R2.64+0x4], R5 ;  /* 0x000004050200a986 */ /* 0x0001e8000c101906 */
[----:B------:R0:W-:Y:S02]  /*05e0*/  @!P2 STG.E desc[UR6][R2.64], RZ ;  /* 0x000000ff0200a986 */ /* 0x0001e4000c101906 */
.L_x_17:
[----:B------:R-:W-:Y:S05]  /*05f0*/  BSYNC.RECONVERGENT B0 ;  /* 0x0000000000007941 */ /* 0x000fea0003800200 */
.L_x_16:
[----:B------:R-:W-:Y:S05]  /*0600*/  @!P1 BRA `(.L_x_15) ;  /* 0x0000000000509947 */ /* 0x000fea0003800000 */
[----:B0-----:R-:W2:Y:S01]  /*0610*/  LDG.E R5, desc[UR6][R2.64+0x4] ;  /* 0x0000040602057981 */ /* 0x001ea2000c1e1900 */
        /* <DEDUP_REMOVED lines=8> */
.L_x_19:
[----:B------:R-:W-:Y:S05]  /*06a0*/  BSYNC.RECONVERGENT B0 ;  /* 0x0000000000007941 */ /* 0x000fea0003800200 */
.L_x_18:
[----:B------:R-:W-:Y:S05]  /*06b0*/  @!P1 BRA `(.L_x_15) ;  /* 0x0000000000249947 */ /* 0x000fea0003800000 */
[----:B0-----:R-:W2:Y:S01]  /*06c0*/  LDG.E R5, desc[UR6][R2.64+0x8] ;  /* 0x0000080602057981 */ /* 0x001ea2000c1e1900 */
[----:B------:R-:W-:Y:S01]  /*06d0*/  BSSY.RECONVERGENT B0, `(.L_x_15) ;  /* 0x0000007000007945 */ /* 0x000fe20003800200 */
[----:B--2---:R-:W-:-:S13]  /*06e0*/  ISETP.NE.AND P1, PT, R5, RZ, PT ;  /* 0x000000ff0500720c */ /* 0x004fda0003f25270 */
[----:B------:R-:W-:Y:S05]  /*06f0*/  @!P1 BRA `(.L_x_20) ;  /* 0x0000000000109947 */ /* 0x000fea0003800000 */
[----:B------:R-:W2:Y:S02]  /*0700*/  LDG.E R4, desc[UR6][R2.64+0xc] ;  /* 0x00000c0602047981 */ /* 0x000ea4000c1e1900 */
[----:B--2---:R-:W-:-:S13]  /*0710*/  ISETP.NE.AND P1, PT, R4, RZ, PT ;  /* 0x000000ff0400720c */ /* 0x004fda0003f25270 */
[----:B------:R0:W-:Y:S04]  /*0720*/  @!P1 STG.E desc[UR6][R2.64+0xc], R5 ;  /* 0x00000c0502009986 */ /* 0x0001e8000c101906 */
[----:B------:R0:W-:Y:S02]  /*0730*/  @!P1 STG.E desc[UR6][R2.64+0x8], RZ ;  /* 0x000008ff02009986 */ /* 0x0001e4000c101906 */
.L_x_20:
[----:B------:R-:W-:Y:S05]  /*0740*/  BSYNC.RECONVERGENT B0 ;  /* 0x0000000000007941 */ /* 0x000fea0003800200 */
.L_x_15:
[----:B------:R-:W-:Y:S05]  /*0750*/  BRA.U UP0, `(.L_x_21) ;  /* 0xfffffff900887547 */ /* 0x000fea000b83ffff */
[----:B------:R-:W-:Y:S05]  /*0760*/  EXIT ;  /* 0x000000000000794d */ /* 0x000fea0003800000 */
.L_x_1:
[----:B------:R-:W0:Y:S02]  /*0770*/  LDC R10, c[0x0][0x390] ;  /* 0x0000e400ff0a7b82 */ /* 0x000e240000000800 */
[----:B0-----:R-:W-:-:S13]  /*0780*/  ISETP.GE.AND P0, PT, R10, 0x2, PT ;  /* 0x000000020a00780c */ /* 0x001fda0003f06270 */
[----:B------:R-:W-:Y:S05]  /*0790*/  @!P0 EXIT ;  /* 0x000000000000894d */ /* 0x000fea0003800000 */
[----:B------:R-:W0:Y:S01]  /*07a0*/  LDCU UR8, c[0x0][0x38c] ;  /* 0x00007180ff0877ac */ /* 0x000e220008000800 */
[----:B------:R-:W1:Y:S01]  /*07b0*/  LDC.64 R4, c[0x0][0x380] ;  /* 0x0000e000ff047b82 */ /* 0x000e620000000a00 */
[C---:B------:R-:W-:Y:S01]  /*07c0*/  LOP3.LUT R18, R10.reuse, 0x3, RZ, 0xc0, !PT ;  /* 0x000000030a127812 */ /* 0x040fe200078ec0ff */
[C---:B------:R-:W-:Y:S01]  /*07d0*/  VIADD R14, R10.reuse, 0xffffffff ;  /* 0xffffffff0a0e7836 */ /* 0x040fe20000000000 */
[----:B------:R-:W2:Y:S01]  /*07e0*/  LDCU.64 UR4, c[0x0][0x380] ;  /* 0x00007000ff0477ac */ /* 0x000ea20008000a00 */
[----:B------:R-:W-:Y:S01]  /*07f0*/  VIADD R13, R10, 0xfffffffd ;  /* 0xfffffffd0a0d7836 */ /* 0x000fe20000000000 */
[----:B------:R-:W3:Y:S01]  /*0800*/  LDCU UR10, c[0x0][0x390] ;  /* 0x00007200ff0a77ac */ /* 0x000ee20008000800 */
[----:B0-----:R-:W-:Y:S02]  /*0810*/  IMAD R9, R0, UR8, RZ ;  /* 0x0000000800097c24 */ /* 0x001fe4000f8e02ff */
[----:B------:R-:W-:Y:S01]  /*0820*/  VIADD R0, R10, 0xfffffffe ;  /* 0xfffffffe0a007836 */ /* 0x000fe20000000000 */
[----:B--2---:R-:W-:-:S02]  /*0830*/  UIADD3 UR8, UP0, UPT, UR4, -0x4, URZ ;  /* 0xfffffffc04087890 */ /* 0x004fc4000ff1e0ff */
[--C-:B------:R-:W-:Y:S01]  /*0840*/  SHF.R.S32.HI R8, RZ, 0x1f, R9.reuse ;  /* 0x0000001fff087819 */ /* 0x100fe20000011409 */
[----:B------:R-:W-:Y:S01]  /*0850*/  IMAD.IADD R7, R0, 0x1, R9 ;  /* 0x0000000100077824 */ /* 0x000fe200078e0209 */
[----:B------:R-:W-:Y:S01]  /*0860*/  IADD3 R3, P0, PT, R9, R10, RZ ;  /* 0x0000000a09037210 */ /* 0x000fe20007f1e0ff */
[----:B---3--:R-:W-:Y:S01]  /*0870*/  IMAD.U32 R16, RZ, RZ, UR10 ;  /* 0x0000000aff107e24 */ /* 0x008fe2000f8e00ff */
[----:B------:R-:W-:Y:S01]  /*0880*/  UIADD3.X UR9, UPT, UPT, UR5, -0x1, URZ, UP0, !UPT ;  /* 0xffffffff05097890 */ /* 0x000fe200087fe4ff */
[----:B-1----:R-:W-:-:S04]  /*0890*/  IMAD.WIDE R4, R7, 0x4, R4 ;  /* 0x0000000407047825 */ /* 0x002fc800078e0204 */
[----:B------:R-:W-:Y:S01]  /*08a0*/  IMAD.X R6, RZ, RZ, R8, P0 ;  /* 0x000000ffff067224 */ /* 0x000fe200000e0608 */
[----:B------:R-:W-:Y:S01]  /*08b0*/  LEA R2, P0, R3, UR4, 0x2 ;  /* 0x0000000403027c11 */ /* 0x000fe2000f8010ff */
[----:B------:R-:W-:Y:S01]  /*08c0*/  UIADD3 UR4, UP1, UPT, UR4, -0x8, URZ ;  /* 0xfffffff804047890 */ /* 0x000fe2000ff3e0ff */
[----:B------:R-:W-:Y:S02]  /*08d0*/  VIADD R12, R9, 0xfffffffe ;  /* 0xfffffffe090c7836 */ /* 0x000fe40000000000 */
[----:B------:R-:W-:Y:S01]  /*08e0*/  LEA.HI.X R3, R3, UR5, R6, 0x2, P0 ;  /* 0x0000000503037c11 */ /* 0x000fe200080f1406 */
[----:B------:R-:W-:-:S12]  /*08f0*/  UIADD3.X UR5, UPT, UPT, UR5, -0x1, URZ, UP1, !UPT ;  /* 0xffffffff05057890 */ /* 0x000fd80008ffe4ff */
.L_x_38:
[----:B0-----:R-:W0:Y:S01]  /*0900*/  LDCU UR10, c[0x0][0x390] ;  /* 0x00007200ff0a77ac */ /* 0x001e220008000800 */
[----:B------:R-:W-:Y:S01]  /*0910*/  ISETP.NE.AND P0, PT, R18, 0x1, PT ;  /* 0x000000011200780c */ /* 0x000fe20003f05270 */
[----:B0-----:R-:W-:-:S12]  /*0920*/  IMAD.U32 R15, RZ, RZ, UR10 ;  /* 0x0000000aff0f7e24 */ /* 0x001fd8000f8e00ff */
[----:B------:R-:W-:Y:S05]  /*0930*/  @!P0 BRA `(.L_x_22) ;  /* 0x0000000000908947 */ /* 0x000fea0003800000 */
        /* <DEDUP_REMOVED lines=9> */
.L_x_24:
[----:B------:R-:W-:Y:S05]  /*09d0*/  BSYNC.RECONVERGENT B0 ;  /* 0x0000000000007941 */ /* 0x000fea0003800200 */
.L_x_23:
[----:B------:R-:W-:Y:S01]  /*09e0*/  IMAD.MOV.U32 R15, RZ, RZ, R14 ;  /* 0x000000ffff0f7224 */ /* 0x000fe200078e000e */
[----:B------:R-:W-:Y:S06]  /*09f0*/  @!P1 BRA `(.L_x_22) ;  /* 0x0000000000609947 */ /* 0x000fec0003800000 */
        /* <DEDUP_REMOVED lines=9> */
.L_x_26:
[----:B------:R-:W-:Y:S05]  /*0a90*/  BSYNC.RECONVERGENT B0 ;  /* 0x0000000000007941 */ /* 0x000fea0003800200 */
.L_x_25:
[----:B------:R-:W-:Y:S01]  /*0aa0*/  IMAD.MOV.U32 R15, RZ, RZ, R0 ;  /* 0x000000ffff0f7224 */ /* 0x000fe200078e0000 */
[----:B------:R-:W-:Y:S06]  /*0ab0*/  @!P1 BRA `(.L_x_22) ;  /* 0x0000000000309947 */ /* 0x000fec0003800000 */
[----:B0-----:R-:W2:Y:S01]  /*0ac0*/  LDG.E R7, desc[UR6][R2.64+-0xc] ;  /* 0xfffff40602077981 */ /* 0x001ea2000c1e1900 */
[----:B------:R-:W-:Y:S01]  /*0ad0*/  BSSY.RECONVERGENT B0, `(.L_x_22) ;  /* 0x000000a000007945 */ /* 0x000fe20003800200 */
[----:B------:R-:W-:Y:S01]  /*0ae0*/  IMAD.MOV.U32 R15, RZ, RZ, R13 ;  /* 0x000000ffff0f7224 */ /* 0x000fe200078e000d */
[----:B--2---:R-:W-:-:S13]  /*0af0*/  ISETP.NE.AND P0, PT, R7, RZ, PT ;  /* 0x000000ff0700720c */ /* 0x004fda0003f05270 */
[----:B------:R-:W-:Y:S05]  /*0b00*/  @!P0 BRA `(.L_x_27) ;  /* 0x0000000000188947 */ /* 0x000fea0003800000 */
[----:B------:R-:W2:Y:S01]  /*0b10*/  LDG.E R6, desc[UR6][R4.64+-0x8] ;  /* 0xfffff80604067981 */ /* 0x000ea2000c1e1900 */
[----:B------:R-:W-:Y:S01]  /*0b20*/  IMAD.MOV.U32 R15, RZ, RZ, R13 ;  /* 0x000000ffff0f7224 */ /* 0x000fe200078e000d */
[----:B--2---:R-:W-:-:S13]  /*0b30*/  ISETP.NE.AND P0, PT, R6, RZ, PT ;  /* 0x000000ff0600720c */ /* 0x004fda0003f05270 */
[----:B------:R0:W-:Y:S01]  /*0b40*/  @!P0 STG.E desc[UR6][R4.64+-0x8], R7 ;  /* 0xfffff80704008986 */ /* 0x0001e2000c101906 */
[----:B------:R-:W-:-:S03]  /*0b50*/  @!P0 IMAD.MOV.U32 R15, RZ, RZ, R13 ;  /* 0x000000ffff0f8224 */ /* 0x000fc600078e000d */
[----:B------:R0:W-:Y:S04]  /*0b60*/  @!P0 STG.E desc[UR6][R2.64+-0xc], RZ ;  /* 0xfffff4ff02008986 */ /* 0x0001e8000c101906 */
.L_x_27:
[----:B------:R-:W-:Y:S05]  /*0b70*/  BSYNC.RECONVERGENT B0 ;  /* 0x0000000000007941 */ /* 0x000fea0003800200 */
.L_x_22:
[----:B------:R-:W-:-:S13]  /*0b80*/  ISETP.GE.U32.AND P0, PT, R0, 0x3, PT ;  /* 0x000000030000780c */ /* 0x000fda0003f06070 */
[----:B------:R-:W-:Y:S05]  /*0b90*/  @!P0 BRA `(.L_x_28) ;  /* 0x0000000000c88947 */ /* 0x000fea0003800000 */
[----:B------:R-:W-:Y:S01]  /*0ba0*/  BSSY.RECONVERGENT B0, `(.L_x_28) ;  /* 0x0000031000007945 */ /* 0x000fe20003800200 */
[----:B------:R-:W-:-:S07]  /*0bb0*/  IMAD.IADD R17, R12, 0x1, R15 ;  /* 0x000000010c117824 */ /* 0x000fce00078e020f */
.L_x_37:
[----:B0-----:R-:W-:-:S04]  /*0bc0*/  IADD3 R7, P0, PT, R9, R15, RZ ;  /* 0x0000000f09077210 */ /* 0x001fc80007f1e0ff */
[----:B------:R-:W-:Y:S02]  /*0bd0*/  LEA.HI.X.SX32 R10, R15, R8, 0x1, P0 ;  /* 0x000000080f0a7211 */ /* 0x000fe400000f0eff */
[----:B------:R-:W-:-:S04]  /*0be0*/  LEA R6, P0, R7, UR4, 0x2 ;  /* 0x0000000407067c11 */ /* 0x000fc8000f8010ff */
[----:B------:R-:W-:-:S05]  /*0bf0*/  LEA.HI.X R7, R7, UR5, R10, 0x2, P0 ;  /* 0x0000000507077c11 */ /* 0x000fca00080f140a */
[----:B------:R-:W2:Y:S01]  /*0c00*/  LDG.E R19, desc[UR6][R6.64+0x4] ;  /* 0x0000040606137981 */ /* 0x000ea2000c1e1900 */
[----:B------:R-:W-:Y:S01]  /*0c10*/  IMAD.U32 R10, RZ, RZ, UR8 ;  /* 0x00000008ff0a7e24 */ /* 0x000fe2000f8e00ff */
[----:B------:R-:W-:Y:S01]  /*0c20*/  BSSY.RECONVERGENT B1, `(.L_x_29) ;  /* 0x0000009000017945 */ /* 0x000fe20003800200 */
[----:B------:R-:W-:Y:S02]  /*0c30*/  IMAD.U32 R11, RZ, RZ, UR9 ;  /* 0x00000009ff0b7e24 */ /* 0x000fe4000f8e00ff */
[----:B------:R-:W-:Y:S01]  /*0c40*/  IMAD.WIDE R10, R17, 0x4, R10 ;  /* 0x00000004110a7825 */ /* 0x000fe200078e020a */
[----:B--2---:R-:W-:-:S13]  /*0c50*/  ISETP.NE.AND P0, PT, R19, RZ, PT ;  /* 0x000000ff1300720c */ /* 0x004fda0003f05270 */
[----:B------:R-:W-:Y:S05]  /*0c60*/  @!P0 BRA `(.L_x_30) ;  /* 0x0000000000108947 */ /* 0x000fea0003800000 */
[----:B------:R-:W2:Y:S02]  /*0c70*/  LDG.E R20, desc[UR6][R10.64+0x4] ;  /* 0x000004060a147981 */ /* 0x000ea4000c1e1900 */
[----:B--2---:R-:W-:-:S13]  /*0c80*/  ISETP.NE.AND P0, PT, R20, RZ, PT ;  /* 0x000000ff1400720c */ /* 0x004fda0003f05270 */
[----:B------:R0:W-:Y:S04]  /*0c90*/  @!P0 STG.E desc[UR6][R10.64+0x4], R19 ;  /* 0x000004130a008986 */ /* 0x0001e8000c101906 */
[----:B------:R0:W-:Y:S02]  /*0ca0*/  @!P0 STG.E desc[UR6][R6.64+0x4], RZ ;  /* 0x000004ff06008986 */ /* 0x0001e4000c101906 */
.L_x_30:
[----:B------:R-:W-:Y:S05]  /*0cb0*/  BSYNC.RECONVERGENT B1 ;  /* 0x0000000000017941 */ /* 0x000fea0003800200 */
.L_x_29:
        /* <DEDUP_REMOVED lines=8> */
.L_x_32:
[----:B------:R-:W-:Y:S05]  /*0d40*/  BSYNC.RECONVERGENT B1 ;  /* 0x0000000000017941 */ /* 0x000fea0003800200 */
.L_x_31:
        /* <DEDUP_REMOVED lines=8> */
.L_x_34:
[----:B------:R-:W-:Y:S05]  /*0dd0*/  BSYNC.RECONVERGENT B1 ;  /* 0x0000000000017941 */ /* 0x000fea0003800200 */
.L_x_33:
[----:B0-----:R-:W2:Y:S01]  /*0de0*/  LDG.E R19, desc[UR6][R6.64+-0x8] ;  /* 0xfffff80606137981 */ /* 0x001ea2000c1e1900 */
[----:B------:R-:W-:Y:S01]  /*0df0*/  BSSY.RECONVERGENT B1, `(.L_x_35) ;  /* 0x0000009000017945 */ /* 0x000fe20003800200 */
[C---:B------:R-:W-:Y:S01]  /*0e00*/  ISETP.GT.AND P1, PT, R15.reuse, 0x5, PT ;  /* 0x000000050f00780c */ /* 0x040fe20003f24270 */
[----:B------:R-:W-:Y:S01]  /*0e10*/  VIADD R15, R15, 0xfffffffc ;  /* 0xfffffffc0f0f7836 */ /* 0x000fe20000000000 */
[----:B--2---:R-:W-:-:S13]  /*0e20*/  ISETP.NE.AND P0, PT, R19, RZ, PT ;  /* 0x000000ff1300720c */ /* 0x004fda0003f05270 */
[----:B------:R-:W-:Y:S05]  /*0e30*/  @!P0 BRA `(.L_x_36) ;  /* 0x0000000000108947 */ /* 0x000fea0003800000 */
[----:B------:R-:W2:Y:S02]  /*0e40*/  LDG.E R20, desc[UR6][R10.64+-0x8] ;  /* 0xfffff8060a147981 */ /* 0x000ea4000c1e1900 */
[----:B--2---:R-:W-:-:S13]  /*0e50*/  ISETP.NE.AND P0, PT, R20, RZ, PT ;  /* 0x000000ff1400720c */ /* 0x004fda0003f05270 */
[----:B------:R0:W-:Y:S04]  /*0e60*/  @!P0 STG.E desc[UR6][R10.64+-0x8], R19 ;  /* 0xfffff8130a008986 */ /* 0x0001e8000c101906 */
[----:B------:R0:W-:Y:S02]  /*0e70*/  @!P0 STG.E desc[UR6][R6.64+-0x8], RZ ;  /* 0xfffff8ff06008986 */ /* 0x0001e4000c101906 */
.L_x_36:
[----:B------:R-:W-:Y:S05]  /*0e80*/  BSYNC.RECONVERGENT B1 ;  /* 0x0000000000017941 */ /* 0x000fea0003800200 */
.L_x_35:
[----:B------:R-:W-:Y:S01]  /*0e90*/  VIADD R17, R17, 0xfffffffc ;  /* 0xfffffffc11117836 */ /* 0x000fe20000000000 */
[----:B------:R-:W-:Y:S06]  /*0ea0*/  @P1 BRA `(.L_x_37) ;  /* 0xfffffffc00441947 */ /* 0x000fec000383ffff */
[----:B------:R-:W-:Y:S05]  /*0eb0*/  BSYNC.RECONVERGENT B0 ;  /* 0x0000000000007941 */ /* 0x000fea0003800200 */
.L_x_28:
[----:B------:R-:W-:-:S13]  /*0ec0*/  ISETP.GE.AND P0, PT, R16, 0x3, PT ;  /* 0x000000031000780c */ /* 0x000fda0003f06270 */
[----:B------:R-:W-:Y:S05]  /*0ed0*/  @!P0 EXIT ;  /* 0x000000000000894d */ /* 0x000fea0003800000 */
[----:B------:R-:W-:Y:S01]  /*0ee0*/  VIADD R16, R16, 0xffffffff ;  /* 0xffffffff10107836 */ /* 0x000fe20000000000 */
[----:B------:R-:W-:Y:S06]  /*0ef0*/  BRA `(.L_x_38) ;  /* 0xfffffff800807947 */ /* 0x000fec000383ffff */
.L_x_0:
[----:B------:R-:W-:-:S13]  /*0f00*/  ISETP.NE.AND P0, PT, R2, 0x73, PT ;  /* 0x000000730200780c */ /* 0x000fda0003f05270 */
[----:B------:R-:W-:Y:S05]  /*0f10*/  @!P0 BRA `(.L_x_39) ;  /* 0x0000000400e08947 */ /* 0x000fea0003800000 */
[----:B------:R-:W-:-:S13]  /*0f20*/  ISETP.NE.AND P0, PT, R2, 0x77, PT ;  /* 0x000000770200780c */ /* 0x000fda0003f05270 */
[----:B------:R-:W-:Y:S05]  /*0f30*/  @P0 EXIT ;  /* 0x000000000000094d */ /* 0x000fea0003800000 */
[----:B------:R-:W0:Y:S02]  /*0f40*/  LDC R22, c[0x0][0x38c] ;  /* 0x0000e300ff167b82 */ /* 0x000e240000000800 */
[----:B0-----:R-:W-:-:S13]  /*0f50*/  ISETP.GE.AND P0, PT, R22, 0x2, PT ;  /* 0x000000021600780c */ /* 0x001fda0003f06270 */
[----:B------:R-:W-:Y:S05]  /*0f60*/  @!P0 EXIT ;  /* 0x000000000000894d */ /* 0x000fea0003800000 */
[----:B------:R-:W0:Y:S01]  /*0f70*/  LDC.64 R2, c[0x0][0x380] ;  /* 0x0000e000ff027b82 */ /* 0x000e220000000a00 */
[C---:B------:R-:W-:Y:S01]  /*0f80*/  VIADD R21, R22.reuse, 0xffffffff ;  /* 0xffffffff16157836 */ /* 0x040fe20000000000 */
[----:B------:R-:W1:Y:S01]  /*0f90*/  LDCU UR4, c[0x0][0x38c] ;  /* 0x00007180ff0477ac */ /* 0x000e620008000800 */
[C---:B------:R-:W-:Y:S01]  /*0fa0*/  VIADD R20, R22.reuse, 0xfffffffe ;  /* 0xfffffffe16147836 */ /* 0x040fe20000000000 */
[----:B------:R-:W-:Y:S01]  /*0fb0*/  LOP3.LUT R24, R22, 0x3, RZ, 0xc0, !PT ;  /* 0x0000000316187812 */ /* 0x000fe200078ec0ff */
[CC--:B------:R-:W-:Y:S02]  /*0fc0*/  IMAD R5, R21.reuse, R22.reuse, -R22 ;  /* 0x0000001615057224 */ /* 0x0c0fe400078e0a16 */
[----:B------:R-:W-:Y:S02]  /*0fd0*/  IMAD R9, R21, R22, R0 ;  /* 0x0000001615097224 */ /* 0x000fe400078e0200 */
[----:B------:R-:W-:Y:S02]  /*0fe0*/  IMAD.IADD R11, R5, 0x1, -R22 ;  /* 0x00000001050b7824 */ /* 0x000fe400078e0a16 */
[----:B------:R-:W-:-:S02]  /*0ff0*/  IMAD.IADD R7, R0, 0x1, R5 ;  /* 0x0000000100077824 */ /* 0x000fc400078e0205 */
[C-C-:B------:R-:W-:Y:S01]  /*1000*/  IMAD.IADD R5, R0.reuse, 0x1, R11.reuse ;  /* 0x0000000100057824 */ /* 0x140fe200078e020b */
[----:B------:R-:W-:Y:S01]  /*1010*/  IADD3 R11, PT, PT, R0, -R22, R11 ;  /* 0x80000016000b7210 */ /* 0x000fe20007ffe00b */
[----:B------:R-:W-:Y:S02]  /*1020*/  VIADD R22, R22, 0xfffffffd ;  /* 0xfffffffd16167836 */ /* 0x000fe40000000000 */
[----:B-1----:R-:W-:Y:S02]  /*1030*/  IMAD.U32 R26, RZ, RZ, UR4 ;  /* 0x00000004ff1a7e24 */ /* 0x002fe4000f8e00ff */
[----:B0-----:R-:W-:-:S04]  /*1040*/  IMAD.WIDE.U32 R8, R9, 0x4, R2 ;  /* 0x0000000409087825 */ /* 0x001fc800078e0002 */
[----:B------:R-:W-:-:S04]  /*1050*/  IMAD.WIDE.U32 R6, R7, 0x4, R2 ;  /* 0x0000000407067825 */ /* 0x000fc800078e0002 */
[----:B------:R-:W-:-:S04]  /*1060*/  IMAD.WIDE R4, R5, 0x4, R2 ;  /* 0x0000000405047825 */ /* 0x000fc800078e0202 */
[----:B------:R-:W-:-:S07]  /*1070*/  IMAD.WIDE R2, R11, 0x4, R2 ;  /* 0x000000040b027825 */ /* 0x000fce00078e0202 */
.L_x_52:
[----:B0-----:R-:W0:Y:S01]  /*1080*/  LDCU UR4, c[0x0][0x38c] ;  /* 0x00007180ff0477ac */ /* 0x001e220008000800 */
[----:B------:R-:W-:Y:S01]  /*1090*/  ISETP.NE.AND P0, PT, R24, 0x1, PT ;  /* 0x000000011800780c */ /* 0x000fe20003f05270 */
[----:B0-----:R-:W-:-:S12]  /*10a0*/  IMAD.U32 R23, RZ, RZ, UR4 ;  /* 0x00000004ff177e24 */ /* 0x001fd8000f8e00ff */
[----:B-1----:R-:W-:Y:S05]  /*10b0*/  @!P0 BRA `(.L_x_40) ;  /* 0x0000000000908947 */ /* 0x002fea0003800000 */
        /* <DEDUP_REMOVED lines=9> */
.L_x_42:
[----:B------:R-:W-:Y:S05]  /*1150*/  BSYNC.RECONVERGENT B0 ;  /* 0x0000000000007941 */ /* 0x000fea0003800200 */
.L_x_41:
        /* <DEDUP_REMOVED lines=11> */
.L_x_44:
[----:B------:R-:W-:Y:S05]  /*1210*/  BSYNC.RECONVERGENT B0 ;  /* 0x0000000000007941 */ /* 0x000fea0003800200 */
.L_x_43:
        /* <DEDUP_REMOVED lines=13> */
.L_x_45:
[----:B------:R-:W-:Y:S05]  /*12f0*/  BSYNC.RECONVERGENT B0 ;  /* 0x0000000000007941 */ /* 0x000fea0003800200 */
.L_x_40:
[----:B------:R-:W-:-:S13]  /*1300*/  ISETP.GE.U32.AND P0, PT, R20, 0x3, PT ;  /* 0x000000031400780c */ /* 0x000fda0003f06070 */
[----:B------:R-:W-:Y:S05]  /*1310*/  @!P0 BRA `(.L_x_46) ;  /* 0x0000000000d08947 */ /* 0x000fea0003800000 */
[----:B------:R-:W-:Y:S01]  /*1320*/  BSSY.RECONVERGENT B0, `(.L_x_46) ;  /* 0x0000033000007945 */ /* 0x000fe20003800200 */
.L_x_51:
[----:B-1----:R-:W1:Y:S01]  /*1330*/  LDC R25, c[0x0][0x38c] ;  /* 0x0000e300ff197b82 */ /* 0x002e620000000800 */
[----:B0-----:R-:W-:-:S07]  /*1340*/  VIADD R12, R23, 0xffffffff ;  /* 0xffffffff170c7836 */ /* 0x001fce0000000000 */
[----:B0-----:R-:W0:Y:S01]  /*1350*/  LDC.64 R10, c[0x0][0x380] ;  /* 0x0000e000ff0a7b82 */ /* 0x001e220000000a00 */
[CC--:B-1----:R-:W-:Y:S02]  /*1360*/  IMAD R27, R12.reuse, R25.reuse, -R25 ;  /* 0x000000190c1b7224 */ /* 0x0c2fe400078e0a19 */
[----:B------:R-:W-:Y:S02]  /*1370*/  IMAD R19, R12, R25, R0 ;  /* 0x000000190c137224 */ /* 0x000fe400078e0200 */
[----:B------:R-:W-:-:S04]  /*1380*/  IMAD.IADD R15, R0, 0x1, R27 ;  /* 0x00000001000f7824 */ /* 0x000fc800078e021b */
[----:B0-----:R-:W-:-:S04]  /*1390*/  IMAD.WIDE R14, R15, 0x4, R10 ;  /* 0x000000040f0e7825 */ /* 0x001fc800078e020a */
[----:B------:R-:W-:Y:S01]  /*13a0*/  IMAD.WIDE R18, R19, 0x4, R10 ;  /* 0x0000000413127825 */ /* 0x000fe200078e020a */
[----:B------:R-:W2:Y:S04]  /*13b0*/  LDG.E R16, desc[UR6][R14.64] ;  /* 0x000000060e107981 */ /* 0x000ea8000c1e1900 */
[----:B------:R-:W3:Y:S01]  /*13c0*/  LDG.E R29, desc[UR6][R18.64] ;  /* 0x00000006121d7981 */ /* 0x000ee2000c1e1900 */
[----:B------:R-:W-:-:S04]  /*13d0*/  IMAD.IADD R27, R27, 0x1, -R25 ;  /* 0x000000011b1b7824 */ /* 0x000fc800078e0a19 */
[----:B------:R-:W-:-:S04]  /*13e0*/  IMAD.IADD R13, R0, 0x1, R27 ;  /* 0x00000001000d7824 */ /* 0x000fc800078e021b */
[----:B------:R-:W-:Y:S01]  /*13f0*/  IMAD.WIDE R12, R13, 0x4, R10 ;  /* 0x000000040d0c7825 */ /* 0x000fe200078e020a */
[----:B--2---:R-:W-:-:S04]  /*1400*/  ISETP.NE.AND P0, PT, R16, RZ, PT ;  /* 0x000000ff1000720c */ /* 0x004fc80003f05270 */
[----:B---3--:R-:W-:-:S13]  /*1410*/  ISETP.EQ.OR P0, PT, R29, RZ, P0 ;  /* 0x000000ff1d00720c */ /* 0x008fda0000702670 */
[----:B------:R-:W-:Y:S04]  /*1420*/  @!P0 STG.E desc[UR6][R14.64], R29 ;  /* 0x0000001d0e008986 */ /* 0x000fe8000c101906 */
[----:B------:R-:W-:Y:S04]  /*1430*/  @!P0 STG.E desc[UR6][R18.64], RZ ;  /* 0x000000ff12008986 */ /* 0x000fe8000c101906 */
[----:B------:R-:W2:Y:S04]  /*1440*/  LDG.E R28, desc[UR6][R12.64] ;  /* 0x000000060c1c7981 */ /* 0x000ea8000c1e1900 */
[----:B------:R-:W3:Y:S01]  /*1450*/  @!P0 LDG.E R16, desc[UR6][R14.64] ;  /* 0x000000060e108981 */ /* 0x000ee2000c1e1900 */
[----:B------:R-:W-:-:S02]  /*1460*/  IADD3 R17, PT, PT, R0, -R25, R27 ;  /* 0x8000001900117210 */ /* 0x000fc40007ffe01b */
[----:B--2---:R-:W-:-:S04]  /*1470*/  ISETP.NE.AND P0, PT, R28, RZ, PT ;  /* 0x000000ff1c00720c */ /* 0x004fc80003f05270 */
[----:B---3--:R-:W-:-:S13]  /*1480*/  ISETP.EQ.OR P0, PT, R16, RZ, P0 ;  /* 0x000000ff1000720c */ /* 0x008fda0000702670 */
[----:B------:R0:W-:Y:S04]  /*1490*/  @!P0 STG.E desc[UR6][R12.64], R16 ;  /* 0x000000100c008986 */ /* 0x0001e8000c101906 */
[----:B------:R1:W-:Y:S04]  /*14a0*/  @!P0 STG.E desc[UR6][R14.64], RZ ;  /* 0x000000ff0e008986 */ /* 0x0003e8000c101906 */
[----:B------:R-:W2:Y:S01]  /*14b0*/  @!P0 LDG.E R28, desc[UR6][R12.64] ;  /* 0x000000060c1c8981 */ /* 0x000ea2000c1e1900 */
[----:B0-----:R-:W-:-:S05]  /*14c0*/  IMAD.WIDE R16, R17, 0x4, R10 ;  /* 0x0000000411107825 */ /* 0x001fca00078e020a */
[----:B------:R-:W3:Y:S01]  /*14d0*/  LDG.E R18, desc[UR6][R16.64] ;  /* 0x0000000610127981 */ /* 0x000ee2000c1e1900 */
[----:B------:R-:W-:Y:S01]  /*14e0*/  BSSY.RECONVERGENT B1, `(.L_x_47) ;  /* 0x0000007000017945 */ /* 0x000fe20003800200 */
[----:B---3--:R-:W-:-:S04]  /*14f0*/  ISETP.NE.AND P0, PT, R18, RZ, PT ;  /* 0x000000ff1200720c */ /* 0x008fc80003f05270 */
[----:B--2---:R-:W-:-:S13]  /*1500*/  ISETP.EQ.OR P0, PT, R28, RZ, P0 ;  /* 0x000000ff1c00720c */ /* 0x004fda0000702670 */
[----:B-1----:R-:W-:Y:S05]  /*1510*/  @P0 BRA `(.L_x_48) ;  /* 0x00000000000c0947 */ /* 0x002fea0003800000 */
[----:B------:R0:W-:Y:S04]  /*1520*/  STG.E desc[UR6][R16.64], R28 ;  /* 0x0000001c10007986 */ /* 0x0001e8000c101906 */
[----:B------:R0:W-:Y:S04]  /*1530*/  STG.E desc[UR6][R12.64], RZ ;  /* 0x000000ff0c007986 */ /* 0x0001e8000c101906 */
[----:B------:R0:W5:Y:S02]  /*1540*/  LDG.E R18, desc[UR6][R16.64] ;  /* 0x0000000610127981 */ /* 0x000164000c1e1900 */
.L_x_48:
[----:B------:R-:W-:Y:S05]  /*1550*/  BSYNC.RECONVERGENT B1 ;  /* 0x0000000000017941 */ /* 0x000fea0003800200 */
.L_x_47:
[----:B-----5:R-:W-:Y:S01]  /*1560*/  ISETP.NE.AND P0, PT, R18, RZ, PT ;  /* 0x000000ff1200720c */ /* 0x020fe20003f05270 */
[----:B------:R-:W-:Y:S01]  /*1570*/  BSSY.RECONVERGENT B1, `(.L_x_49) ;  /* 0x000000c000017945 */ /* 0x000fe20003800200 */
[C---:B------:R-:W-:Y:S01]  /*1580*/  ISETP.GT.AND P1, PT, R23.reuse, 0x5, PT ;  /* 0x000000051700780c */ /* 0x040fe20003f24270 */
[----:B------:R-:W-:-:S10]  /*1590*/  VIADD R23, R23, 0xfffffffc ;  /* 0xfffffffc17177836 */ /* 0x000fd40000000000 */
[----:B------:R-:W-:Y:S05]  /*15a0*/  @!P0 BRA `(.L_x_50) ;  /* 0x0000000000208947 */ /* 0x000fea0003800000 */
[----:B0-----:R-:W-:-:S04]  /*15b0*/  IMAD.MOV R12, RZ, RZ, -R25 ;  /* 0x000000ffff0c7224 */ /* 0x001fc800078e0a19 */
[----:B------:R-:W-:-:S04]  /*15c0*/  IMAD R27, R12, 0x2, R27 ;  /* 0x000000020c1b7824 */ /* 0x000fc800078e021b */
[----:B------:R-:W-:-:S04]  /*15d0*/  IMAD.IADD R27, R0, 0x1, R27 ;  /* 0x00000001001b7824 */ /* 0x000fc800078e021b */
[----:B------:R-:W-:-:S05]  /*15e0*/  IMAD.WIDE R10, R27, 0x4, R10 ;  /* 0x000000041b0a7825 */ /* 0x000fca00078e020a */
[----:B------:R-:W2:Y:S02]  /*15f0*/  LDG.E R12, desc[UR6][R10.64] ;  /* 0x000000060a0c7981 */ /* 0x000ea4000c1e1900 */
[----:B--2---:R-:W-:-:S13]  /*1600*/  ISETP.NE.AND P0, PT, R12, RZ, PT ;  /* 0x000000ff0c00720c */ /* 0x004fda0003f05270 */
[----:B------:R1:W-:Y:S04]  /*1610*/  @!P0 STG.E desc[UR6][R10.64], R18 ;  /* 0x000000120a008986 */ /* 0x0003e8000c101906 */
[----:B------:R1:W-:Y:S02]  /*1620*/  @!P0 STG.E desc[UR6][R16.64], RZ ;  /* 0x000000ff10008986 */ /* 0x0003e4000c101906 */
.L_x_50:
[----:B------:R-:W-:Y:S05]  /*1630*/  BSYNC.RECONVERGENT B1 ;  /* 0x0000000000017941 */ /* 0x000fea0003800200 */
.L_x_49:
[----:B------:R-:W-:Y:S05]  /*1640*/  @P1 BRA `(.L_x_51) ;  /* 0xfffffffc00381947 */ /* 0x000fea000383ffff */
[----:B------:R-:W-:Y:S05]  /*1650*/  BSYNC.RECONVERGENT B0 ;  /* 0x0000000000007941 */ /* 0x000fea0003800200 */
.L_x_46:
[----:B------:R-:W-:-:S13]  /*1660*/  ISETP.GE.AND P0, PT, R26, 0x3, PT ;  /* 0x000000031a00780c */ /* 0x000fda0003f06270 */
[----:B------:R-:W-:Y:S05]  /*1670*/  @!P0 EXIT ;  /* 0x000000000000894d */ /* 0x000fea0003800000 */
[----:B------:R-:W-:Y:S01]  /*1680*/  VIADD R26, R26, 0xffffffff ;  /* 0xffffffff1a1a7836 */ /* 0x000fe20000000000 */
[----:B------:R-:W-:Y:S06]  /*1690*/  BRA `(.L_x_52) ;  /* 0xfffffff800787947 */ /* 0x000fec000383ffff */
.L_x_39:
[----:B------:R-:W0:Y:S02]  /*16a0*/  LDC R2, c[0x0][0x38c] ;  /* 0x0000e300ff027b82 */ /* 0x000e240000000800 */
[----:B0-----:R-:W-:-:S13]  /*16b0*/  ISETP.GE.AND P0, PT, R2, 0x2, PT ;  /* 0x000000020200780c */ /* 0x001fda0003f06270 */
[----:B------:R-:W-:Y:S05]  /*16c0*/  @!P0 EXIT ;  /* 0x000000000000894d */ /* 0x000fea0003800000 */
[C---:B------:R-:W-:Y:S01]  /*16d0*/  VIADD R3, R2.reuse, 0xfffffffe ;  /* 0xfffffffe02037836 */ /* 0x040fe20000000000 */
[----:B------:R-:W-:Y:S01]  /*16e0*/  UMOV UR4, URZ ;  /* 0x000000ff00047c82 */ /* 0x000fe20008000000 */
[----:B------:R-:W-:-:S03]  /*16f0*/  VIADD R2, R2, 0xffffffff ;  /* 0xffffffff02027836 */ /* 0x000fc60000000000 */
[----:B------:R-:W-:Y:S02]  /*1700*/  ISETP.GE.U32.AND P1, PT, R3, 0x3, PT ;  /* 0x000000030300780c */ /* 0x000fe40003f26070 */
[C---:B------:R-:W-:Y:S02]  /*1710*/  LOP3.LUT R14, R2.reuse, 0x3, RZ, 0xc0, !PT ;  /* 0x00000003020e7812 */ /* 0x040fe400078ec0ff */
[----:B------:R-:W-:-:S09]  /*1720*/  LOP3.LUT R2, R2, 0xfffffffc, RZ, 0xc0, !PT ;  /* 0xfffffffc02027812 */ /* 0x000fd200078ec0ff */
.L_x_63:
[----:B------:R-:W-:Y:S01]  /*1730*/  IMAD.MOV.U32 R3, RZ, RZ, RZ ;  /* 0x000000ffff037224 */ /* 0x000fe200078e00ff */
[----:B01----:R-:W-:Y:S06]  /*1740*/  @!P1 BRA `(.L_x_53) ;  /* 0x0000000000b09947 */ /* 0x003fec0003800000 */
[----:B------:R-:W0:Y:S01]  /*1750*/  LDC R18, c[0x0][0x38c] ;  /* 0x0000e300ff127b82 */ /* 0x000e220000000800 */
[----:B------:R-:W-:-:S07]  /*1760*/  UMOV UR5, URZ ;  /* 0x000000ff00057c82 */ /* 0x000fce0008000000 */
[----:B------:R-:W1:Y:S02]  /*1770*/  LDC.64 R4, c[0x0][0x380] ;  /* 0x0000e000ff047b82 */ /* 0x000e640000000a00 */
.L_x_56:
[----:B0-----:R-:W-:-:S04]  /*1780*/  IMAD R13, R18, UR5, R0 ;  /* 0x00000005120d7c24 */ /* 0x001fc8000f8e0200 */
[C---:B-1----:R-:W-:Y:S02]  /*1790*/  IMAD.IADD R7, R13.reuse, 0x1, R18 ;  /* 0x000000010d077824 */ /* 0x042fe400078e0212 */
[----:B-1----:R-:W-:-:S04]  /*17a0*/  IMAD.WIDE.U32 R12, R13, 0x4, R4 ;  /* 0x000000040d0c7825 */ /* 0x002fc800078e0004 */
[C---:B------:R-:W-:Y:S01]  /*17b0*/  IMAD.WIDE.U32 R8, R7.reuse, 0x4, R4 ;  /* 0x0000000407087825 */ /* 0x040fe200078e0004 */
[----:B------:R-:W2:Y:S04]  /*17c0*/  LDG.E R17, desc[UR6][R12.64] ;  /* 0x000000060c117981 */ /* 0x000ea8000c1e1900 */
[----:B------:R-:W3:Y:S01]  /*17d0*/  LDG.E R3, desc[UR6][R8.64] ;  /* 0x0000000608037981 */ /* 0x000ee2000c1e1900 */
[----:B------:R-:W-:-:S04]  /*17e0*/  IMAD.IADD R19, R7, 0x1, R18 ;  /* 0x0000000107137824 */ /* 0x000fc800078e0212 */
[----:B------:R-:W-:Y:S01]  /*17f0*/  IMAD.WIDE.U32 R6, R19, 0x4, R4 ;  /* 0x0000000413067825 */ /* 0x000fe200078e0004 */
[----:B---3--:R-:W-:-:S04]  /*1800*/  ISETP.NE.AND P0, PT, R3, RZ, PT ;  /* 0x000000ff0300720c */ /* 0x008fc80003f05270 */
[----:B--2---:R-:W-:-:S13]  /*1810*/  ISETP.EQ.OR P0, PT, R17, RZ, P0 ;  /* 0x000000ff1100720c */ /* 0x004fda0000702670 */
[----:B------:R0:W-:Y:S04]  /*1820*/  @!P0 STG.E desc[UR6][R8.64], R17 ;  /* 0x0000001108008986 */ /* 0x0001e8000c101906 */
[----:B------:R0:W-:Y:S04]  /*1830*/  @!P0 STG.E desc[UR6][R12.64], RZ ;  /* 0x000000ff0c008986 */ /* 0x0001e8000c101906 */
[----:B------:R-:W2:Y:S01]  /*1840*/  LDG.E R15, desc[UR6][R6.64] ;  /* 0x00000006060f7981 */ /* 0x000ea2000c1e1900 */
[----:B------:R-:W-:Y:S02]  /*1850*/  @!P0 IMAD.MOV.U32 R3, RZ, RZ, R17 ;  /* 0x000000ffff038224 */ /* 0x000fe400078e0011 */
[----:B------:R-:W-:-:S04]  /*1860*/  IMAD.IADD R11, R19, 0x1, R18 ;  /* 0x00000001130b7824 */ /* 0x000fc800078e0212 */
[----:B------:R-:W-:Y:S01]  /*1870*/  IMAD.WIDE.U32 R10, R11, 0x4, R4 ;  /* 0x000000040b0a7825 */ /* 0x000fe200078e0004 */
[----:B--2---:R-:W-:-:S04]  /*1880*/  ISETP.NE.AND P0, PT, R15, RZ, PT ;  /* 0x000000ff0f00720c */ /* 0x004fc80003f05270 */
[----:B------:R-:W-:-:S13]  /*1890*/  ISETP.EQ.OR P0, PT, R3, RZ, P0 ;  /* 0x000000ff0300720c */ /* 0x000fda0000702670 */
[----:B------:R0:W-:Y:S04]  /*18a0*/  @!P0 STG.E desc[UR6][R6.64], R3 ;  /* 0x0000000306008986 */ /* 0x0001e8000c101906 */
[----:B------:R0:W-:Y:S04]  /*18b0*/  @!P0 STG.E desc[UR6][R8.64], RZ ;  /* 0x000000ff08008986 */ /* 0x0001e8000c101906 */
[----:B------:R-:W2:Y:S01]  /*18c0*/  LDG.E R16, desc[UR6][R10.64] ;  /* 0x000000060a107981 */ /* 0x000ea2000c1e1900 */
[----:B------:R-:W-:Y:S01]  /*18d0*/  @!P0 IMAD.MOV.U32 R15, RZ, RZ, R3 ;  /* 0x000000ffff0f8224 */ /* 0x000fe200078e0003 */
[----:B------:R-:W-:Y:S01]  /*18e0*/  UIADD3 UR5, UPT, UPT, UR5, 0x4, URZ ;  /* 0x0000000405057890 */ /* 0x000fe2000fffe0ff */
[----:B------:R-:W-:Y:S01]  /*18f0*/  BSSY.RECONVERGENT B0, `(.L_x_54) ;  /* 0x000000f000007945 */ /* 0x000fe20003800200 */
[----:B--2---:R-:W-:-:S04]  /*1900*/  ISETP.NE.AND P0, PT, R16, RZ, PT ;  /* 0x000000ff1000720c */ /* 0x004fc80003f05270 */
[----:B------:R-:W-:-:S13]  /*1910*/  ISETP.EQ.OR P0, PT, R15, RZ, P0 ;  /* 0x000000ff0f00720c */ /* 0x000fda0000702670 */
[----:B------:R-:W-:-:S05]  /*1920*/  @!P0 IMAD.MOV.U32 R16, RZ, RZ, R15 ;  /* 0x000000ffff108224 */ /* 0x000fca00078e000f */
[----:B------:R-:W-:Y:S01]  /*1930*/  ISETP.NE.AND P2, PT, R16, RZ, PT ;  /* 0x000000ff1000720c */ /* 0x000fe20003f45270 */
[----:B------:R0:W-:Y:S04]  /*1940*/  @!P0 STG.E desc[UR6][R10.64], R15 ;  /* 0x0000000f0a008986 */ /* 0x0001e8000c101906 */
[----:B------:R0:W-:Y:S01]  /*1950*/  @!P0 STG.E desc[UR6][R6.64], RZ ;  /* 0x000000ff06008986 */ /* 0x0001e2000c101906 */
[----:B------:R-:W-:-:S07]  /*1960*/  ISETP.NE.AND P0, PT, R2, UR5, PT ;  /* 0x0000000502007c0c */ /* 0x000fce000bf05270 */
[----:B------:R-:W-:Y:S06]  /*1970*/  @!P2 BRA `(.L_x_55) ;  /* 0x000000000018a947 */ /* 0x000fec0003800000 */
[----:B0-----:R-:W-:-:S04]  /*1980*/  IMAD R7, R18, 0x2, R19 ;  /* 0x0000000212077824 */ /* 0x001fc800078e0213 */
[----:B------:R-:W-:-:S05]  /*1990*/  IMAD.WIDE.U32 R6, R7, 0x4, R4 ;  /* 0x0000000407067825 */ /* 0x000fca00078e0004 */
[----:B------:R-:W2:Y:S02]  /*19a0*/  LDG.E R3, desc[UR6][R6.64] ;  /* 0x0000000606037981 */ /* 0x000ea4000c1e1900 */
[----:B--2---:R-:W-:-:S13]  /*19b0*/  ISETP.NE.AND P2, PT, R3, RZ, PT ;  /* 0x000000ff0300720c */ /* 0x004fda0003f45270 */
[----:B------:R1:W-:Y:S04]  /*19c0*/  @!P2 STG.E desc[UR6][R6.64], R16 ;  /* 0x000000100600a986 */ /* 0x0003e8000c101906 */
[----:B------:R1:W-:Y:S02]  /*19d0*/  @!P2 STG.E desc[UR6][R10.64], RZ ;  /* 0x000000ff0a00a986 */ /* 0x0003e4000c101906 */
.L_x_55:
[----:B------:R-:W-:Y:S05]  /*19e0*/  BSYNC.RECONVERGENT B0 ;  /* 0x0000000000007941 */ /* 0x000fea0003800200 */
.L_x_54:
[----:B------:R-:W-:Y:S05]  /*19f0*/  @P0 BRA `(.L_x_56) ;  /* 0xfffffffc00600947 */ /* 0x000fea000383ffff */
[----:B0-----:R-:W-:-:S07]  /*1a00*/  IMAD.MOV.U32 R3, RZ, RZ, R2 ;  /* 0x000000ffff037224 */ /* 0x001fce00078e0002 */
.L_x_53:
[----:B------:R-:W-:-:S13]  /*1a10*/  ISETP.NE.AND P0, PT, R14, RZ, PT ;  /* 0x000000ff0e00720c */ /* 0x000fda0003f05270 */
[----:B------:R-:W-:Y:S05]  /*1a20*/  @!P0 BRA `(.L_x_57) ;  /* 0x0000000000a48947 */ /* 0x000fea0003800000 */
[----:B-1----:R-:W0:Y:S08]  /*1a30*/  LDC R10, c[0x0][0x38c] ;  /* 0x0000e300ff0a7b82 */ /* 0x002e300000000800 */
[----:B------:R-:W1:Y:S01]  /*1a40*/  LDC.64 R4, c[0x0][0x380] ;  /* 0x0000e000ff047b82 */ /* 0x000e620000000a00 */
[----:B0-----:R-:W-:-:S04]  /*1a50*/  IMAD R3, R3, R10, R0 ;  /* 0x0000000a03037224 */ /* 0x001fc800078e0200 */
[----:B-1----:R-:W-:-:S05]  /*1a60*/  IMAD.WIDE.U32 R6, R3, 0x4, R4 ;  /* 0x0000000403067825 */ /* 0x002fca00078e0004 */
[----:B------:R-:W2:Y:S01]  /*1a70*/  LDG.E R11, desc[UR6][R6.64] ;  /* 0x00000006060b7981 */ /* 0x000ea2000c1e1900 */
[----:B------:R-:W-:Y:S01]  /*1a80*/  IMAD.IADD R3, R3, 0x1, R10 ;  /* 0x0000000103037824 */ /* 0x000fe200078e020a */
[----:B------:R-:W-:Y:S01]  /*1a90*/  BSSY.RECONVERGENT B0, `(.L_x_58) ;  /* 0x0000009000007945 */ /* 0x000fe20003800200 */
[----:B------:R-:W-:Y:S02]  /*1aa0*/  ISETP.NE.AND P0, PT, R14, 0x1, PT ;  /* 0x000000010e00780c */ /* 0x000fe40003f05270 */
[----:B------:R-:W-:Y:S01]  /*1ab0*/  IMAD.WIDE.U32 R8, R3, 0x4, R4 ;  /* 0x0000000403087825 */ /* 0x000fe200078e0004 */
[----:B--2---:R-:W-:-:S13]  /*1ac0*/  ISETP.NE.AND P2, PT, R11, RZ, PT ;  /* 0x000000ff0b00720c */ /* 0x004fda0003f45270 */
[----:B------:R-:W-:Y:S05]  /*1ad0*/  @!P2 BRA `(.L_x_59) ;  /* 0x000000000010a947 */ /* 0x000fea0003800000 */
[----:B------:R-:W2:Y:S02]  /*1ae0*/  LDG.E R12, desc[UR6][R8.64] ;  /* 0x00000006080c7981 */ /* 0x000ea4000c1e1900 */
[----:B--2---:R-:W-:-:S13]  /*1af0*/  ISETP.NE.AND P2, PT, R12, RZ, PT ;  /* 0x000000ff0c00720c */ /* 0x004fda0003f45270 */
[----:B------:R0:W-:Y:S04]  /*1b00*/  @!P2 STG.E desc[UR6][R8.64], R11 ;  /* 0x0000000b0800a986 */ /* 0x0001e8000c101906 */
[----:B------:R0:W-:Y:S02]  /*1b10*/  @!P2 STG.E desc[UR6][R6.64], RZ ;  /* 0x000000ff0600a986 */ /* 0x0001e4000c101906 */
.L_x_59:
[----:B------:R-:W-:Y:S05]  /*1b20*/  BSYNC.RECONVERGENT B0 ;  /* 0x0000000000007941 */ /* 0x000fea0003800200 */
.L_x_58:
[----:B------:R-:W-:Y:S05]  /*1b30*/  @!P0 BRA `(.L_x_57) ;  /* 0x0000000000608947 */ /* 0x000fea0003800000 */
[----:B0-----:R-:W2:Y:S01]  /*1b40*/  LDG.E R11, desc[UR6][R8.64] ;  /* 0x00000006080b7981 */ /* 0x001ea2000c1e1900 */
        /* <DEDUP_REMOVED lines=10> */
.L_x_61:
[----:B------:R-:W-:Y:S05]  /*1bf0*/  BSYNC.RECONVERGENT B0 ;  /* 0x0000000000007941 */ /* 0x000fea0003800200 */
.L_x_60:
[----:B------:R-:W-:Y:S05]  /*1c00*/  @!P0 BRA `(.L_x_57) ;  /* 0x00000000002c8947 */ /* 0x000fea0003800000 */
[----:B0-----:R-:W2:Y:S01]  /*1c10*/  LDG.E R9, desc[UR6][R6.64] ;  /* 0x0000000606097981 */ /* 0x001ea2000c1e1900 */
[----:B------:R-:W-:Y:S01]  /*1c20*/  BSSY.RECONVERGENT B0, `(.L_x_57) ;  /* 0x0000009000007945 */ /* 0x000fe20003800200 */
[----:B--2---:R-:W-:-:S13]  /*1c30*/  ISETP.NE.AND P0, PT, R9, RZ, PT ;  /* 0x000000ff0900720c */ /* 0x004fda0003f05270 */
[----:B------:R-:W-:Y:S05]  /*1c40*/  @!P0 BRA `(.L_x_62) ;  /* 0x0000000000188947 */ /* 0x000fea0003800000 */
[----:B------:R-:W-:-:S04]  /*1c50*/  IMAD R3, R10, 0x2, R3 ;  /* 0x000000020a037824 */ /* 0x000fc800078e0203 */
[----:B------:R-:W-:-:S05]  /*1c60*/  IMAD.WIDE.U32 R4, R3, 0x4, R4 ;  /* 0x0000000403047825 */ /* 0x000fca00078e0004 */
[----:B------:R-:W2:Y:S02]  /*1c70*/  LDG.E R3, desc[UR6][R4.64] ;  /* 0x0000000604037981 */ /* 0x000ea4000c1e1900 */
[----:B--2---:R-:W-:-:S13]  /*1c80*/  ISETP.NE.AND P0, PT, R3, RZ, PT ;  /* 0x000000ff0300720c */ /* 0x004fda0003f05270 */
[----:B------:R0:W-:Y:S04]  /*1c90*/  @!P0 STG.E desc[UR6][R4.64], R9 ;  /* 0x0000000904008986 */ /* 0x0001e8000c101906 */
[----:B------:R0:W-:Y:S02]  /*1ca0*/  @!P0 STG.E desc[UR6][R6.64], RZ ;  /* 0x000000ff06008986 */ /* 0x0001e4000c101906 */
.L_x_62:
[----:B------:R-:W-:Y:S05]  /*1cb0*/  BSYNC.RECONVERGENT B0 ;  /* 0x0000000000007941 */ /* 0x000fea0003800200 */
.L_x_57:
[----:B------:R-:W2:Y:S01]  /*1cc0*/  LDC R3, c[0x0][0x38c] ;  /* 0x0000e300ff037b82 */ /* 0x000ea20000000800 */
[----:B------:R-:W-:-:S06]  /*1cd0*/  UIADD3 UR5, UPT, UPT, UR4, 0x1, URZ ;  /* 0x0000000104057890 */ /* 0x000fcc000fffe0ff */
[----:B--2---:R-:W-:-:S13]  /*1ce0*/  ISETP.NE.AND P0, PT, R3, UR5, PT ;  /* 0x0000000503007c0c */ /* 0x004fda000bf05270 */
[----:B------:R-:W-:Y:S05]  /*1cf0*/  @!P0 EXIT ;  /* 0x000000000000894d */ /* 0x000fea0003800000 */
[----:B------:R-:W-:Y:S01]  /*1d00*/  UMOV UR4, UR5 ;  /* 0x0000000500047c82 */ /* 0x000fe20008000000 */
[----:B------:R-:W-:Y:S05]  /*1d10*/  BRA `(.L_x_63) ;  /* 0xfffffff800847947 */ /* 0x000fea000383ffff */
.L_x_64:
[----:B------:R-:W-:-:S00]  /*1d20*/  BRA `(.L_x_64) ;  /* 0xfffffffc00fc7947 */ /* 0x000fc0000383ffff */
[----:B------:R-:W-:-:S00]  /*1d30*/  NOP ;  /* 0x0000000000007918 */ /* 0x000fc00000000000 */
        /* <DEDUP_REMOVED lines=12> */
.L_x_113:


//--------------------- .text._Z18computeMatrixRightiiPiS_S_ --------------------------
	.section	.text._Z18computeMatrixRightiiPiS_S_,"ax",@progbits
	.align	128
        .global         _Z18computeMatrixRightiiPiS_S_
        .type           _Z18computeMatrixRightiiPiS_S_,@function
        .size           _Z18computeMatrixRightiiPiS_S_,(.L_x_114 - _Z18computeMatrixRightiiPiS_S_)
        .other          _Z18computeMatrixRightiiPiS_S_,@"STO_CUDA_ENTRY STV_DEFAULT"
_Z18computeMatrixRightiiPiS_S_:
.text._Z18computeMatrixRightiiPiS_S_:
[----:B------:R-:W-:Y:S01]  /*0000*/  LDC R1, c[0x0][0x37c] ;  /* 0x0000df00ff017b82 */ /* 0x000fe20000000800 */
[----:B------:R-:W0:Y:S07]  /*0010*/  S2R R3, SR_TID.X ;  /* 0x0000000000037919 */ /* 0x000e2e0000002100 */
[----:B------:R-:W0:Y:S08]  /*0020*/  S2UR UR4, SR_CTAID.X ;  /* 0x00000000000479c3 */ /* 0x000e300000002500 */
[----:B------:R-:W1:Y:S01]  /*0030*/  LDC.64 R14, c[0x0][0x380] ;  /* 0x0000e000ff0e7b82 */ /* 0x000e620000000a00 */
[----:B0-----:R-:W-:Y:S01]  /*0040*/  VIADD R3, R3, UR4 ;  /* 0x0000000403037c36 */ /* 0x001fe20008000000 */
[----:B-1----:R-:W-:-:S04]  /*0050*/  ISETP.GE.AND P0, PT, R15, 0x2, PT ;  /* 0x000000020f00780c */ /* 0x002fc80003f06270 */
[----:B------:R-:W-:-:S13]  /*0060*/  ISETP.GE.OR P0, PT, R3, R14, !P0 ;  /* 0x0000000e0300720c */ /* 0x000fda0004706670 */
[----:B------:R-:W-:Y:S05]  /*0070*/  @P0 EXIT ;  /* 0x000000000000094d */ /* 0x000fea0003800000 */
[----:B------:R-:W0:Y:S01]  /*0080*/  LDCU.64 UR6, c[0x0][0x388] ;  /* 0x00007100ff0677ac */ /* 0x000e220008000a00 */
[----:B------:R-:W-:Y:S01]  /*0090*/  LOP3.LUT R0, R15, 0x3, RZ, 0xc0, !PT ;  /* 0x000000030f007812 */ /* 0x000fe200078ec0ff */
[----:B------:R-:W1:Y:S03]  /*00a0*/  LDCU UR10, c[0x0][0x384] ;  /* 0x00007080ff0a77ac */ /* 0x000e660008000800 */
[----:B------:R-:W-:Y:S01]  /*00b0*/  ISETP.NE.AND P0, PT, R0, 0x1, PT ;  /* 0x000000010000780c */ /* 0x000fe20003f05270 */
[----:B------:R-:W-:Y:S01]  /*00c0*/  IMAD R0, R3, R14, RZ ;  /* 0x0000000e03007224 */ /* 0x000fe200078e02ff */
[----:B------:R-:W-:Y:S01]  /*00d0*/  UMOV UR4, 0xfffffffc ;  /* 0xfffffffc00047882 */ /* 0x000fe20000000000 */
[----:B------:R-:W-:Y:S01]  /*00e0*/  UMOV UR5, 0xffffffff ;  /* 0xffffffff00057882 */ /* 0x000fe20000000000 */
[----:B------:R-:W2:Y:S01]  /*00f0*/  LDCU.64 UR8, c[0x0][0x358] ;  /* 0x00006b00ff0877ac */ /* 0x000ea20008000a00 */
[----:B0-----:R-:W-:Y:S01]  /*0100*/  UIMAD.WIDE.U32 UR4, UR6, 0x1, UR4 ;  /* 0x00000001060478a5 */ /* 0x001fe2000f8e0004 */
[----:B-1----:R-:W-:-:S07]  /*0110*/  IMAD.U32 R3, RZ, RZ, UR10 ;  /* 0x0000000aff037e24 */ /* 0x002fce000f8e00ff */
[----:B------:R-:W-:Y:S05]  /*0120*/  @!P0 BRA `(.L_x_65) ;  /* 0x0000000000948947 */ /* 0x000fea0003800000 */
[----:B------:R-:W0:Y:S01]  /*0130*/  LDC.64 R4, c[0x0][0x388] ;  /* 0x0000e200ff047b82 */ /* 0x000e220000000a00 */
[----:B------:R-:W-:Y:S01]  /*0140*/  VIADD R2, R15, 0xffffffff ;  /* 0xffffffff0f027836 */ /* 0x000fe20000000000 */
[----:B------:R-:W-:Y:S01]  /*0150*/  IADD3 R15, PT, PT, R0, -0x2, R15 ;  /* 0xfffffffe000f7810 */ /* 0x000fe20007ffe00f */
[----:B------:R-:W-:Y:S01]  /*0160*/  IMAD.U32 R3, RZ, RZ, UR10 ;  /* 0x0000000aff037e24 */ /* 0x000fe2000f8e00ff */
[----:B------:R-:W-:Y:S02]  /*0170*/  UIADD3 UR6, UPT, UPT, UR5, UR7, URZ ;  /* 0x0000000705067290 */ /* 0x000fe4000fffe0ff */
[----:B------:R-:W-:-:S05]  /*0180*/  LOP3.LUT R2, R2, 0x3, RZ, 0xc0, !PT ;  /* 0x0000000302027812 */ /* 0x000fca00078ec0ff */
[----:B------:R-:W-:-:S07]  /*0190*/  IMAD.MOV R2, RZ, RZ, -R2 ;  /* 0x000000ffff027224 */ /* 0x000fce00078e0a02 */
.L_x_68:
[----:B-1----:R-:W-:Y:S02]  /*01a0*/  SHF.R.S32.HI R7, RZ, 0x1f, R3 ;  /* 0x0000001fff077819 */ /* 0x002fe40000011403 */
[----:B------:R-:W-:-:S04]  /*01b0*/  IADD3 R6, P0, PT, R0, R3, RZ ;  /* 0x0000000300067210 */ /* 0x000fc80007f1e0ff */
[----:B------:R-:W-:Y:S02]  /*01c0*/  LEA.HI.X.SX32 R7, R0, R7, 0x1, P0 ;  /* 0x0000000700077211 */ /* 0x000fe400000f0eff */
[----:B------:R-:W-:-:S04]  /*01d0*/  LEA R10, P0, R6, UR4, 0x2 ;  /* 0x00000004060a7c11 */ /* 0x000fc8000f8010ff */
[----:B------:R-:W-:-:S05]  /*01e0*/  LEA.HI.X R11, R6, UR6, R7, 0x2, P0 ;  /* 0x00000006060b7c11 */ /* 0x000fca00080f1407 */
[----:B--2---:R-:W2:Y:S01]  /*01f0*/  LDG.E R17, desc[UR8][R10.64] ;  /* 0x000000080a117981 */ /* 0x004ea2000c1e1900 */
[----:B------:R-:W-:Y:S01]  /*0200*/  VIADD R2, R2, 0x1 ;  /* 0x0000000102027836 */ /* 0x000fe20000000000 */
[----:B------:R-:W-:Y:S04]  /*0210*/  BSSY.RECONVERGENT B0, `(.L_x_66) ;  /* 0x0000013000007945 */ /* 0x000fe80003800200 */
[----:B------:R-:W-:Y:S02]  /*0220*/  ISETP.NE.AND P0, PT, R2, RZ, PT ;  /* 0x000000ff0200720c */ /* 0x000fe40003f05270 */
[----:B--2---:R-:W-:-:S13]  /*0230*/  ISETP.GE.AND P1, PT, R17, 0x1, PT ;  /* 0x000000011100780c */ /* 0x004fda0003f26270 */
[----:B------:R-:W-:Y:S05]  /*0240*/  @!P1 BRA `(.L_x_67) ;  /* 0x00000000003c9947 */ /* 0x000fea0003800000 */
[----:B0-----:R-:W-:-:S05]  /*0250*/  IMAD.WIDE R12, R15, 0x4, R4 ;  /* 0x000000040f0c7825 */ /* 0x001fca00078e0204 */
[----:B------:R-:W2:Y:S02]  /*0260*/  LDG.E R6, desc[UR8][R12.64] ;  /* 0x000000080c067981 */ /* 0x000ea4000c1e1900 */
[----:B--2---:R-:W-:-:S13]  /*0270*/  ISETP.NE.AND P1, PT, R17, R6, PT ;  /* 0x000000061100720c */ /* 0x004fda0003f25270 */
[----:B------:R-:W-:Y:S05]  /*0280*/  @P1 BRA `(.L_x_67) ;  /* 0x00000000002c1947 */ /* 0x000fea0003800000 */
[----:B------:R-:W0:Y:S01]  /*0290*/  LDC.64 R6, c[0x0][0x390] ;  /* 0x0000e400ff067b82 */ /* 0x000e220000000a00 */
[----:B------:R-:W-:-:S05]  /*02a0*/  IMAD.SHL.U32 R17, R17, 0x2, RZ ;  /* 0x0000000211117824 */ /* 0x000fca00078e00ff */
[----:B------:R1:W-:Y:S04]  /*02b0*/  STG.E desc[UR8][R10.64], R17 ;  /* 0x000000110a007986 */ /* 0x0003e8000c101908 */
[----:B------:R1:W-:Y:S04]  /*02c0*/  STG.E desc[UR8][R12.64], RZ ;  /* 0x000000ff0c007986 */ /* 0x0003e8000c101908 */
[----:B0-----:R-:W2:Y:S01]  /*02d0*/  LDG.E R14, desc[UR8][R6.64] ;  /* 0x00000008060e7981 */ /* 0x001ea2000c1e1900 */
[----:B------:R-:W0:Y:S01]  /*02e0*/  LDC.64 R8, c[0x0][0x398] ;  /* 0x0000e600ff087b82 */ /* 0x000e220000000a00 */
[----:B--2---:R-:W-:-:S05]  /*02f0*/  IMAD.IADD R19, R17, 0x1, R14 ;  /* 0x0000000111137824 */ /* 0x004fca00078e020e */
[----:B------:R1:W-:Y:S04]  /*0300*/  STG.E desc[UR8][R6.64], R19 ;  /* 0x0000001306007986 */ /* 0x0003e8000c101908 */
[----:B0-----:R-:W2:Y:S02]  /*0310*/  LDG.E R14, desc[UR8][R8.64] ;  /* 0x00000008080e7981 */ /* 0x001ea4000c1e1900 */
[----:B--2---:R-:W-:-:S05]  /*0320*/  VIADD R21, R14, 0xffffffff ;  /* 0xffffffff0e157836 */ /* 0x004fca0000000000 */
[----:B------:R1:W-:Y:S02]  /*0330*/  STG.E desc[UR8][R8.64], R21 ;  /* 0x0000001508007986 */ /* 0x0003e4000c101908 */
.L_x_67:
[----:B------:R-:W-:Y:S05]  /*0340*/  BSYNC.RECONVERGENT B0 ;  /* 0x0000000000007941 */ /* 0x000fea0003800200 */
.L_x_66:
[----:B------:R-:W-:Y:S02]  /*0350*/  VIADD R3, R3, 0xffffffff ;  /* 0xffffffff03037836 */ /* 0x000fe40000000000 */
[----:B------:R-:W-:Y:S01]  /*0360*/  VIADD R15, R15, 0xffffffff ;  /* 0xffffffff0f0f7836 */ /* 0x000fe20000000000 */
[----:B------:R-:W-:Y:S06]  /*0370*/  @P0 BRA `(.L_x_68) ;  /* 0xfffffffc00880947 */ /* 0x000fec000383ffff */
.L_x_65:
[----:B------:R-:W3:Y:S02]  /*0380*/  LDC R2, c[0x0][0x384] ;  /* 0x0000e100ff027b82 */ /* 0x000ee40000000800 */
[----:B---3--:R-:W-:-:S05]  /*0390*/  VIADD R2, R2, 0xfffffffe ;  /* 0xfffffffe02027836 */ /* 0x008fca0000000000 */
[----:B------:R-:W-:-:S13]  /*03a0*/  ISETP.GE.U32.AND P0, PT, R2, 0x3, PT ;  /* 0x000000030200780c */ /* 0x000fda0003f06070 */
[----:B--2---:R-:W-:Y:S05]  /*03b0*/  @!P0 EXIT ;  /* 0x000000000000894d */ /* 0x004fea0003800000 */
[----:B------:R-:W2:Y:S01]  /*03c0*/  LDCU.64 UR4, c[0x0][0x388] ;  /* 0x00007100ff0477ac */ /* 0x000ea20008000a00 */
[----:B------:R-:W-:Y:S01]  /*03d0*/  IADD3 R2, PT, PT, R3, -0x2, R0 ;  /* 0xfffffffe03027810 */ /* 0x000fe20007ffe000 */
[----:B--2---:R-:W-:Y:S02]  /*03e0*/  UIADD3 UR6, UP0, UPT, UR4, -0x4, URZ ;  /* 0xfffffffc04067890 */ /* 0x004fe4000ff1e0ff */
[----:B------:R-:W-:Y:S02]  /*03f0*/  UIADD3 UR4, UP1, UPT, UR4, -0x8, URZ ;  /* 0xfffffff804047890 */ /* 0x000fe4000ff3e0ff */
[----:B------:R-:W-:Y:S02]  /*0400*/  UIADD3.X UR7, UPT, UPT, UR5, -0x1, URZ, UP0, !UPT ;  /* 0xffffffff05077890 */ /* 0x000fe400087fe4ff */
[----:B------:R-:W-:-:S12]  /*0410*/  UIADD3.X UR5, UPT, UPT, UR5, -0x1, URZ, UP1, !UPT ;  /* 0xffffffff05057890 */ /* 0x000fd80008ffe4ff */
.L_x_77:
[----:B01----:R-:W-:Y:S02]  /*0420*/  SHF.R.S32.HI R5, RZ, 0x1f, R3 ;  /* 0x0000001fff057819 */ /* 0x003fe40000011403 */
[----:B-1----:R-:W-:-:S04]  /*0430*/  IADD3 R6, P0, PT, R0, R3, RZ ;  /* 0x0000000300067210 */ /* 0x002fc80007f1e0ff */
        /* <DEDUP_REMOVED lines=8> */
[----:B--2---:R-:W-:-:S13]  /*04c0*/  ISETP.GE.AND P0, PT, R13, 0x1, PT ;  /* 0x000000010d00780c */ /* 0x004fda0003f06270 */
[----:B------:R-:W-:Y:S05]  /*04d0*/  @!P0 BRA `(.L_x_70) ;  /* 0x0000000000348947 */ /* 0x000fea0003800000 */
[----:B------:R-:W2:Y:S02]  /*04e0*/  LDG.E R8, desc[UR8][R6.64+0x4] ;  /* 0x0000040806087981 */ /* 0x000ea4000c1e1900 */
[----:B--2---:R-:W-:-:S13]  /*04f0*/  ISETP.NE.AND P0, PT, R13, R8, PT ;  /* 0x000000080d00720c */ /* 0x004fda0003f05270 */
[----:B------:R-:W0:Y:S01]  /*0500*/  @!P0 LDC.64 R8, c[0x0][0x390] ;  /* 0x0000e400ff088b82 */ /* 0x000e220000000a00 */
[----:B------:R-:W-:-:S05]  /*0510*/  @!P0 SHF.L.U32 R13, R13, 0x1, RZ ;  /* 0x000000010d0d8819 */ /* 0x000fca00000006ff */
[----:B------:R1:W-:Y:S04]  /*0520*/  @!P0 STG.E desc[UR8][R4.64+0x4], R13 ;  /* 0x0000040d04008986 */ /* 0x0003e8000c101908 */
[----:B------:R1:W-:Y:S04]  /*0530*/  @!P0 STG.E desc[UR8][R6.64+0x4], RZ ;  /* 0x000004ff06008986 */ /* 0x0003e8000c101908 */
[----:B0-----:R-:W2:Y:S01]  /*0540*/  @!P0 LDG.E R12, desc[UR8][R8.64] ;  /* 0x00000008080c8981 */ /* 0x001ea2000c1e1900 */
[----:B------:R-:W0:Y:S01]  /*0550*/  @!P0 LDC.64 R10, c[0x0][0x398] ;  /* 0x0000e600ff0a8b82 */ /* 0x000e220000000a00 */
[----:B--2---:R-:W-:-:S05]  /*0560*/  @!P0 IMAD.IADD R15, R13, 0x1, R12 ;  /* 0x000000010d0f8824 */ /* 0x004fca00078e020c */
[----:B------:R1:W-:Y:S04]  /*0570*/  @!P0 STG.E desc[UR8][R8.64], R15 ;  /* 0x0000000f08008986 */ /* 0x0003e8000c101908 */
[----:B0-----:R-:W2:Y:S02]  /*0580*/  @!P0 LDG.E R12, desc[UR8][R10.64] ;  /* 0x000000080a0c8981 */ /* 0x001ea4000c1e1900 */
[----:B--2---:R-:W-:-:S05]  /*0590*/  @!P0 VIADD R17, R12, 0xffffffff ;  /* 0xffffffff0c118836 */ /* 0x004fca0000000000 */
[----:B------:R1:W-:Y:S02]  /*05a0*/  @!P0 STG.E desc[UR8][R10.64], R17 ;  /* 0x000000110a008986 */ /* 0x0003e4000c101908 */
.L_x_70:
[----:B------:R-:W-:Y:S05]  /*05b0*/  BSYNC.RECONVERGENT B0 ;  /* 0x0000000000007941 */ /* 0x000fea0003800200 */
.L_x_69:
[----:B-1----:R-:W2:Y:S01]  /*05c0*/  LDG.E R13, desc[UR8][R4.64] ;  /* 0x00000008040d7981 */ /* 0x002ea2000c1e1900 */
[----:B------:R-:W-:Y:S01]  /*05d0*/  BSSY.RECONVERGENT B0, `(.L_x_71) ;  /* 0x0000010000007945 */ /* 0x000fe20003800200 */
[----:B--2---:R-:W-:-:S13]  /*05e0*/  ISETP.GE.AND P0, PT, R13, 0x1, PT ;  /* 0x000000010d00780c */ /* 0x004fda0003f06270 */
[----:B------:R-:W-:Y:S05]  /*05f0*/  @!P0 BRA `(.L_x_72) ;  /* 0x0000000000348947 */ /* 0x000fea0003800000 */
[----:B------:R-:W2:Y:S02]  /*0600*/  LDG.E R8, desc[UR8][R6.64] ;  /* 0x0000000806087981 */ /* 0x000ea4000c1e1900 */
[----:B--2---:R-:W-:-:S13]  /*0610*/  ISETP.NE.AND P0, PT, R13, R8, PT ;  /* 0x000000080d00720c */ /* 0x004fda0003f05270 */
[----:B------:R-:W0:Y:S01]  /*0620*/  @!P0 LDC.64 R8, c[0x0][0x390] ;  /* 0x0000e400ff088b82 */ /* 0x000e220000000a00 */
[----:B------:R-:W-:-:S05]  /*0630*/  @!P0 IMAD.SHL.U32 R13, R13, 0x2, RZ ;  /* 0x000000020d0d8824 */ /* 0x000fca00078e00ff */
        /* <DEDUP_REMOVED lines=9> */
.L_x_72:
[----:B------:R-:W-:Y:S05]  /*06d0*/  BSYNC.RECONVERGENT B0 ;  /* 0x0000000000007941 */ /* 0x000fea0003800200 */
.L_x_71:
        /* <DEDUP_REMOVED lines=15> */
[----:B--2---:R-:W-:-:S05]  /*07d0*/  @!P0 IADD3 R17, PT, PT, R12, -0x1, RZ ;  /* 0xffffffff0c118810 */ /* 0x004fca0007ffe0ff */
[----:B------:R1:W-:Y:S02]  /*07e0*/  @!P0 STG.E desc[UR8][R10.64], R17 ;  /* 0x000000110a008986 */ /* 0x0003e4000c101908 */
.L_x_74:
[----:B------:R-:W-:Y:S05]  /*07f0*/  BSYNC.RECONVERGENT B0 ;  /* 0x0000000000007941 */ /* 0x000fea0003800200 */
.L_x_73:
[----:B-1----:R-:W2:Y:S01]  /*0800*/  LDG.E R13, desc[UR8][R4.64+-0x8] ;  /* 0xfffff808040d7981 */ /* 0x002ea2000c1e1900 */
[----:B------:R-:W-:Y:S01]  /*0810*/  BSSY.RECONVERGENT B0, `(.L_x_75) ;  /* 0x0000011000007945 */ /* 0x000fe20003800200 */
[----:B--2---:R-:W-:-:S13]  /*0820*/  ISETP.GE.AND P0, PT, R13, 0x1, PT ;  /* 0x000000010d00780c */ /* 0x004fda0003f06270 */
[----:B------:R-:W-:Y:S05]  /*0830*/  @!P0 BRA `(.L_x_76) ;  /* 0x0000000000388947 */ /* 0x000fea0003800000 */
        /* <DEDUP_REMOVED lines=14> */
.L_x_76:
[----:B------:R-:W-:Y:S05]  /*0920*/  BSYNC.RECONVERGENT B0 ;  /* 0x0000000000007941 */ /* 0x000fea0003800200 */
.L_x_75:
[C---:B------:R-:W-:Y:S01]  /*0930*/  ISETP.GT.AND P0, PT, R3.reuse, 0x5, PT ;  /* 0x000000050300780c */ /* 0x040fe20003f04270 */
[----:B------:R-:W-:Y:S02]  /*0940*/  VIADD R2, R2, 0xfffffffc ;  /* 0xfffffffc02027836 */ /* 0x000fe40000000000 */
[----:B------:R-:W-:-:S10]  /*0950*/  VIADD R3, R3, 0xfffffffc ;  /* 0xfffffffc03037836 */ /* 0x000fd40000000000 */
[----:B------:R-:W-:Y:S05]  /*0960*/  @P0 BRA `(.L_x_77) ;  /* 0xfffffff800ac0947 */ /* 0x000fea000383ffff */
[----:B------:R-:W-:Y:S05]  /*0970*/  EXIT ;  /* 0x000000000000794d */ /* 0x000fea0003800000 */
.L_x_78:
        /* <DEDUP_REMOVED lines=16> */
.L_x_114:


//--------------------- .text._Z17computeMatrixLeftiiPiS_S_ --------------------------
	.section	.text._Z17computeMatrixLeftiiPiS_S_,"ax",@progbits
	.align	128
        .global         _Z17computeMatrixLeftiiPiS_S_
        .type           _Z17computeMatrixLeftiiPiS_S_,@function
        .size           _Z17computeMatrixLeftiiPiS_S_,(.L_x_115 - _Z17computeMatrixLeftiiPiS_S_)
        .other          _Z17computeMatrixLeftiiPiS_S_,@"STO_CUDA_ENTRY STV_DEFAULT"
_Z17computeMatrixLeftiiPiS_S_:
.text._Z17computeMatrixLeftiiPiS_S_:
[----:B------:R-:W-:Y:S01]  /*0000*/  LDC R1, c[0x0][0x37c] ;  /* 0x0000df00ff017b82 */ /* 0x000fe20000000800 */
[----:B------:R-:W0:Y:S07]  /*0010*/  S2R R0, SR_TID.X ;  /* 0x0000000000007919 */ /* 0x000e2e0000002100 */
[----:B------:R-:W0:Y:S01]  /*0020*/  S2UR UR4, SR_CTAID.X ;  /* 0x00000000000479c3 */ /* 0x000e220000002500 */
[----:B------:R-:W1:Y:S01]  /*0030*/  LDCU UR5, c[0x0][0x380] ;  /* 0x00007000ff0577ac */ /* 0x000e620008000800 */
[----:B0-----:R-:W-:-:S05]  /*0040*/  VIADD R0, R0, UR4 ;  /* 0x0000000400007c36 */ /* 0x001fca0008000000 */
[----:B-1----:R-:W-:-:S13]  /*0050*/  ISETP.GE.AND P0, PT, R0, UR5, PT ;  /* 0x0000000500007c0c */ /* 0x002fda000bf06270 */
[----:B------:R-:W-:Y:S05]  /*0060*/  @P0 EXIT ;  /* 0x000000000000094d */ /* 0x000fea0003800000 */
[----:B------:R-:W0:Y:S02]  /*0070*/  LDC R4, c[0x0][0x384] ;  /* 0x0000e100ff047b82 */ /* 0x000e240000000800 */
[----:B0-----:R-:W-:-:S13]  /*0080*/  ISETP.GE.AND P0, PT, R4, 0x2, PT ;  /* 0x000000020400780c */ /* 0x001fda0003f06270 */
[----:B------:R-:W-:Y:S05]  /*0090*/  @!P0 EXIT ;  /* 0x000000000000894d */ /* 0x000fea0003800000 */
[C---:B------:R-:W-:Y:S01]  /*00a0*/  VIADD R2, R4.reuse, 0xfffffffe ;  /* 0xfffffffe04027836 */ /* 0x040fe20000000000 */
[----:B------:R-:W0:Y:S01]  /*00b0*/  LDCU.64 UR6, c[0x0][0x358] ;  /* 0x00006b00ff0677ac */ /* 0x000e220008000a00 */
[----:B------:R-:W-:Y:S02]  /*00c0*/  VIADD R4, R4, 0xffffffff ;  /* 0xffffffff04047836 */ /* 0x000fe40000000000 */
[----:B------:R-:W-:Y:S02]  /*00d0*/  HFMA2 R7, -RZ, RZ, 0, 0 ;  /* 0x00000000ff077431 */ /* 0x000fe400000001ff */
[----:B------:R-:W-:Y:S01]  /*00e0*/  IMAD R0, R0, UR5, RZ ;  /* 0x0000000500007c24 */ /* 0x000fe2000f8e02ff */
[----:B------:R-:W-:Y:S02]  /*00f0*/  ISETP.GE.U32.AND P0, PT, R2, 0x3, PT ;  /* 0x000000030200780c */ /* 0x000fe40003f06070 */
[----:B------:R-:W-:-:S11]  /*0100*/  LOP3.LUT R6, R4, 0x3, RZ, 0xc0, !PT ;  /* 0x0000000304067812 */ /* 0x000fd600078ec0ff */
[----:B0-----:R-:W-:Y:S05]  /*0110*/  @!P0 BRA `(.L_x_79) ;  /* 0x0000000400488947 */ /* 0x001fea0003800000 */
[----:B------:R-:W0:Y:S01]  /*0120*/  LDC.64 R2, c[0x0][0x388] ;  /* 0x0000e200ff027b82 */ /* 0x000e220000000a00 */
[----:B------:R-:W-:Y:S01]  /*0130*/  LOP3.LUT R7, R4, 0xfffffffc, RZ, 0xc0, !PT ;  /* 0xfffffffc04077812 */ /* 0x000fe200078ec0ff */
[----:B------:R-:W-:-:S04]  /*0140*/  IMAD.MOV.U32 R9, RZ, RZ, R0 ;  /* 0x000000ffff097224 */ /* 0x000fc800078e0000 */
[----:B------:R-:W-:-:S07]  /*0150*/  IMAD.MOV R8, RZ, RZ, -R7 ;  /* 0x000000ffff087224 */ /* 0x000fce00078e0a07 */
.L_x_88:
[----:B01----:R-:W-:-:S05]  /*0160*/  IMAD.WIDE R4, R9, 0x4, R2 ;  /* 0x0000000409047825 */ /* 0x003fca00078e0202 */
[----:B------:R-:W2:Y:S01]  /*0170*/  LDG.E R15, desc[UR6][R4.64] ;  /* 0x00000006040f7981 */ /* 0x000ea2000c1e1900 */
[----:B------:R-:W-:Y:S01]  /*0180*/  BSSY.RECONVERGENT B0, `(.L_x_80) ;  /* 0x0000010000007945 */ /* 0x000fe20003800200 */
[----:B--2---:R-:W-:-:S13]  /*0190*/  ISETP.GE.AND P0, PT, R15, 0x1, PT ;  /* 0x000000010f00780c */ /* 0x004fda0003f06270 */
[----:B------:R-:W-:Y:S05]  /*01a0*/  @!P0 BRA `(.L_x_81) ;  /* 0x0000000000348947 */ /* 0x000fea0003800000 */
[----:B------:R-:W2:Y:S02]  /*01b0*/  LDG.E R10, desc[UR6][R4.64+0x4] ;  /* 0x00000406040a7981 */ /* 0x000ea4000c1e1900 */
[----:B--2---:R-:W-:-:S13]  /*01c0*/  ISETP.NE.AND P0, PT, R15, R10, PT ;  /* 0x0000000a0f00720c */ /* 0x004fda0003f05270 */
[----:B------:R-:W0:Y:S01]  /*01d0*/  @!P0 LDC.64 R10, c[0x0][0x390] ;  /* 0x0000e400ff0a8b82 */ /* 0x000e220000000a00 */
[----:B------:R-:W-:Y:S01]  /*01e0*/  @!P0 IMAD.SHL.U32 R15, R15, 0x2, RZ ;  /* 0x000000020f0f8824 */ /* 0x000fe200078e00ff */
[----:B------:R1:W-:Y:S04]  /*01f0*/  @!P0 STG.E desc[UR6][R4.64+0x4], RZ ;  /* 0x000004ff04008986 */ /* 0x0003e8000c101906 */
[----:B------:R1:W-:Y:S04]  /*0200*/  @!P0 STG.E desc[UR6][R4.64], R15 ;  /* 0x0000000f04008986 */ /* 0x0003e8000c101906 */
[----:B0-----:R-:W2:Y:S01]  /*0210*/  @!P0 LDG.E R14, desc[UR6][R10.64] ;  /* 0x000000060a0e8981 */ /* 0x001ea2000c1e1900 */
[----:B------:R-:W0:Y:S01]  /*0220*/  @!P0 LDC.64 R12, c[0x0][0x398] ;  /* 0x0000e600ff0c8b82 */ /* 0x000e220000000a00 */
[----:B--2---:R-:W-:-:S05]  /*0230*/  @!P0 IADD3 R17, PT, PT, R15, R14, RZ ;  /* 0x0000000e0f118210 */ /* 0x004fca0007ffe0ff */
[----:B------:R1:W-:Y:S04]  /*0240*/  @!P0 STG.E desc[UR6][R10.64], R17 ;  /* 0x000000110a008986 */ /* 0x0003e8000c101906 */
[----:B0-----:R-:W2:Y:S02]  /*0250*/  @!P0 LDG.E R14, desc[UR6][R12.64] ;  /* 0x000000060c0e8981 */ /* 0x001ea4000c1e1900 */
[----:B--2---:R-:W-:-:S05]  /*0260*/  @!P0 VIADD R19, R14, 0xffffffff ;  /* 0xffffffff0e138836 */ /* 0x004fca0000000000 */
[----:B------:R1:W-:Y:S02]  /*0270*/  @!P0 STG.E desc[UR6][R12.64], R19 ;  /* 0x000000130c008986 */ /* 0x0003e4000c101906 */
.L_x_81:
[----:B------:R-:W-:Y:S05]  /*0280*/  BSYNC.RECONVERGENT B0 ;  /* 0x0000000000007941 */ /* 0x000fea0003800200 */
.L_x_80:
[----:B-1----:R-:W2:Y:S01]  /*0290*/  LDG.E R15, desc[UR6][R4.64+0x4] ;  /* 0x00000406040f7981 */ /* 0x002ea2000c1e1900 */
        /* <DEDUP_REMOVED lines=11> */
[----:B--2---:R-:W-:-:S05]  /*0350*/  @!P0 IMAD.IADD R17, R15, 0x1, R14 ;  /* 0x000000010f118824 */ /* 0x004fca00078e020e */
[----:B------:R1:W-:Y:S04]  /*0360*/  @!P0 STG.E desc[UR6][R10.64], R17 ;  /* 0x000000110a008986 */ /* 0x0003e8000c101906 */
[----:B0-----:R-:W2:Y:S02]  /*0370*/  @!P0 LDG.E R14, desc[UR6][R12.64] ;  /* 0x000000060c0e8981 */ /* 0x001ea4000c1e1900 */
[----:B--2---:R-:W-:-:S05]  /*0380*/  @!P0 IADD3 R19, PT, PT, R14, -0x1, RZ ;  /* 0xffffffff0e138810 */ /* 0x004fca0007ffe0ff */
[----:B------:R1:W-:Y:S02]  /*0390*/  @!P0 STG.E desc[UR6][R12.64], R19 ;  /* 0x000000130c008986 */ /* 0x0003e4000c101906 */
.L_x_83:
[----:B------:R-:W-:Y:S05]  /*03a0*/  BSYNC.RECONVERGENT B0 ;  /* 0x0000000000007941 */ /* 0x000fea0003800200 */
.L_x_82:
        /* <DEDUP_REMOVED lines=15> */
[----:B--2---:R-:W-:-:S05]  /*04a0*/  @!P0 VIADD R19, R14, 0xffffffff ;  /* 0xffffffff0e138836 */ /* 0x004fca0000000000 */
[----:B------:R1:W-:Y:S02]  /*04b0*/  @!P0 STG.E desc[UR6][R12.64], R19 ;  /* 0x000000130c008986 */ /* 0x0003e4000c101906 */
.L_x_85:
[----:B------:R-:W-:Y:S05]  /*04c0*/  BSYNC.RECONVERGENT B0 ;  /* 0x0000000000007941 */ /* 0x000fea0003800200 */
.L_x_84:
[----:B-1----:R-:W2:Y:S01]  /*04d0*/  LDG.E R15, desc[UR6][R4.64+0xc] ;  /* 0x00000c06040f7981 */ /* 0x002ea2000c1e1900 */
[----:B------:R-:W-:Y:S01]  /*04e0*/  IADD3 R8, PT, PT, R8, 0x4, RZ ;  /* 0x0000000408087810 */ /* 0x000fe20007ffe0ff */
[----:B------:R-:W-:Y:S03]  /*04f0*/  BSSY.RECONVERGENT B0, `(.L_x_86) ;  /* 0x0000012000007945 */ /* 0x000fe60003800200 */
[----:B------:R-:W-:Y:S02]  /*0500*/  ISETP.NE.AND P0, PT, R8, RZ, PT ;  /* 0x000000ff0800720c */ /* 0x000fe40003f05270 */
[----:B--2---:R-:W-:-:S13]  /*0510*/  ISETP.GE.AND P1, PT, R15, 0x1, PT ;  /* 0x000000010f00780c */ /* 0x004fda0003f26270 */
[----:B------:R-:W-:Y:S05]  /*0520*/  @!P1 BRA `(.L_x_87) ;  /* 0x0000000000389947 */ /* 0x000fea0003800000 */
[----:B------:R-:W2:Y:S02]  /*0530*/  LDG.E R10, desc[UR6][R4.64+0x10] ;  /* 0x00001006040a7981 */ /* 0x000ea4000c1e1900 */
[----:B--2---:R-:W-:-:S13]  /*0540*/  ISETP.NE.AND P1, PT, R15, R10, PT ;  /* 0x0000000a0f00720c */ /* 0x004fda0003f25270 */
[----:B------:R-:W-:Y:S05]  /*0550*/  @P1 BRA `(.L_x_87) ;  /* 0x00000000002c1947 */ /* 0x000fea0003800000 */
[----:B------:R-:W0:Y:S01]  /*0560*/  LDC.64 R10, c[0x0][0x390] ;  /* 0x0000e400ff0a7b82 */ /* 0x000e220000000a00 */
[----:B------:R-:W-:Y:S01]  /*0570*/  IMAD.SHL.U32 R15, R15, 0x2, RZ ;  /* 0x000000020f0f7824 */ /* 0x000fe200078e00ff */
[----:B------:R1:W-:Y:S04]  /*0580*/  STG.E desc[UR6][R4.64+0x10], RZ ;  /* 0x000010ff04007986 */ /* 0x0003e8000c101906 */
[----:B------:R1:W-:Y:S04]  /*0590*/  STG.E desc[UR6][R4.64+0xc], R15 ;  /* 0x00000c0f04007986 */ /* 0x0003e8000c101906 */
[----:B0-----:R-:W2:Y:S01]  /*05a0*/  LDG.E R14, desc[UR6][R10.64] ;  /* 0x000000060a0e7981 */ /* 0x001ea2000c1e1900 */
[----:B------:R-:W0:Y:S01]  /*05b0*/  LDC.64 R12, c[0x0][0x398] ;  /* 0x0000e600ff0c7b82 */ /* 0x000e220000000a00 */
[----:B--2---:R-:W-:-:S05]  /*05c0*/  IMAD.IADD R17, R15, 0x1, R14 ;  /* 0x000000010f117824 */ /* 0x004fca00078e020e */
[----:B------:R1:W-:Y:S04]  /*05d0*/  STG.E desc[UR6][R10.64], R17 ;  /* 0x000000110a007986 */ /* 0x0003e8000c101906 */
[----:B0-----:R-:W2:Y:S02]  /*05e0*/  LDG.E R14, desc[UR6][R12.64] ;  /* 0x000000060c0e7981 */ /* 0x001ea4000c1e1900 */
[----:B--2---:R-:W-:-:S05]  /*05f0*/  IADD3 R19, PT, PT, R14, -0x1, RZ ;  /* 0xffffffff0e137810 */ /* 0x004fca0007ffe0ff */
[----:B------:R1:W-:Y:S02]  /*0600*/  STG.E desc[UR6][R12.64], R19 ;  /* 0x000000130c007986 */ /* 0x0003e4000c101906 */
.L_x_87:
[----:B------:R-:W-:Y:S05]  /*0610*/  BSYNC.RECONVERGENT B0 ;  /* 0x0000000000007941 */ /* 0x000fea0003800200 */
.L_x_86:
[----:B------:R-:W-:Y:S01]  /*0620*/  VIADD R9, R9, 0x4 ;  /* 0x0000000409097836 */ /* 0x000fe20000000000 */
[----:B------:R-:W-:Y:S06]  /*0630*/  @P0 BRA `(.L_x_88) ;  /* 0xfffffff800c80947 */ /* 0x000fec000383ffff */
.L_x_79:
[----:B------:R-:W-:-:S13]  /*0640*/  ISETP.NE.AND P0, PT, R6, RZ, PT ;  /* 0x000000ff0600720c */ /* 0x000fda0003f05270 */
[----:B------:R-:W-:Y:S05]  /*0650*/  @!P0 EXIT ;  /* 0x000000000000894d */ /* 0x000fea0003800000 */
[----:B------:R-:W0:Y:S01]  /*0660*/  LDCU.64 UR4, c[0x0][0x388] ;  /* 0x00007100ff0477ac */ /* 0x000e220008000a00 */
[----:B------:R-:W-:Y:S01]  /*0670*/  IMAD.IADD R9, R0, 0x1, R7 ;  /* 0x0000000100097824 */ /* 0x000fe200078e0207 */
[----:B------:R-:W-:Y:S01]  /*0680*/  IADD3 R0, PT, PT, -R6, RZ, RZ ;  /* 0x000000ff06007210 */ /* 0x000fe20007ffe1ff */
[----:B0-----:R-:W-:-:S04]  /*0690*/  UIADD3 UR4, UP0, UPT, UR4, 0x4, URZ ;  /* 0x0000000404047890 */ /* 0x001fc8000ff1e0ff */
[----:B------:R-:W-:-:S12]  /*06a0*/  UIADD3.X UR5, UPT, UPT, URZ, UR5, URZ, UP0, !UPT ;  /* 0x00000005ff057290 */ /* 0x000fd800087fe4ff */
.L_x_91:
[----:B-1----:R-:W-:Y:S02]  /*06b0*/  IMAD.U32 R2, RZ, RZ, UR4 ;  /* 0x00000004ff027e24 */ /* 0x002fe4000f8e00ff */
[----:B------:R-:W-:Y:S02]  /*06c0*/  IMAD.U32 R3, RZ, RZ, UR5 ;  /* 0x00000005ff037e24 */ /* 0x000fe4000f8e00ff */
[----:B------:R-:W-:-:S05]  /*06d0*/  IMAD.WIDE R2, R9, 0x4, R2 ;  /* 0x0000000409027825 */ /* 0x000fca00078e0202 */
        /* <DEDUP_REMOVED lines=20> */
.L_x_90:
[----:B------:R-:W-:Y:S05]  /*0820*/  BSYNC.RECONVERGENT B0 ;  /* 0x0000000000007941 */ /* 0x000fea0003800200 */
.L_x_89:
[----:B------:R-:W-:Y:S01]  /*0830*/  VIADD R9, R9, 0x1 ;  /* 0x0000000109097836 */ /* 0x000fe20000000000 */
[----:B------:R-:W-:Y:S06]  /*0840*/  @P0 BRA `(.L_x_91) ;  /* 0xfffffffc00980947 */ /* 0x000fec000383ffff */
[----:B------:R-:W-:Y:S05]  /*0850*/  EXIT ;  /* 0x000000000000794d */ /* 0x000fea0003800000 */
.L_x_92:
        /* <DEDUP_REMOVED lines=10> */
.L_x_115:


//--------------------- .text._Z17computeMatrixDowniiPiS_S_ --------------------------
	.section	.text._Z17computeMatrixDowniiPiS_S_,"ax",@progbits
	.align	128
        .global         _Z17computeMatrixDowniiPiS_S_
        .type           _Z17computeMatrixDowniiPiS_S_,@function
        .size           _Z17computeMatrixDowniiPiS_S_,(.L_x_116 - _Z17computeMatrixDowniiPiS_S_)
        .other          _Z17computeMatrixDowniiPiS_S_,@"STO_CUDA_ENTRY STV_DEFAULT"
_Z17computeMatrixDowniiPiS_S_:
.text._Z17computeMatrixDowniiPiS_S_:
[----:B------:R-:W-:Y:S01]  /*0000*/  LDC R1, c[0x0][0x37c] ;  /* 0x0000df00ff017b82 */ /* 0x000fe20000000800 */
[----:B------:R-:W0:Y:S07]  /*0010*/  S2R R0, SR_TID.X ;  /* 0x0000000000007919 */ /* 0x000e2e0000002100 */
[----:B------:R-:W0:Y:S01]  /*0020*/  S2UR UR4, SR_CTAID.X ;  /* 0x00000000000479c3 */ /* 0x000e220000002500 */
[----:B------:R-:W1:Y:S02]  /*0030*/  LDCU.64 UR6, c[0x0][0x380] ;  /* 0x00007000ff0677ac */ /* 0x000e640008000a00 */
[----:B-1----:R-:W-:-:S05]  /*0040*/  IMAD.U32 R13, RZ, RZ, UR6 ;  /* 0x00000006ff0d7e24 */ /* 0x002fca000f8e00ff */
[----:B------:R-:W-:Y:S01]  /*0050*/  ISETP.GE.AND P0, PT, R13, 0x2, PT ;  /* 0x000000020d00780c */ /* 0x000fe20003f06270 */
[----:B0-----:R-:W-:-:S05]  /*0060*/  VIADD R0, R0, UR4 ;  /* 0x0000000400007c36 */ /* 0x001fca0008000000 */
[----:B------:R-:W-:-:S13]  /*0070*/  ISETP.GE.OR P0, PT, R0, UR7, !P0 ;  /* 0x0000000700007c0c */ /* 0x000fda000c706670 */
[----:B------:R-:W-:Y:S05]  /*0080*/  @P0 EXIT ;  /* 0x000000000000094d */ /* 0x000fea0003800000 */
[----:B------:R-:W0:Y:S01]  /*0090*/  LDCU UR6, c[0x0][0x380] ;  /* 0x00007000ff0677ac */ /* 0x000e220008000800 */
[C---:B------:R-:W-:Y:S02]  /*00a0*/  LOP3.LUT R2, R13.reuse, 0x3, RZ, 0xc0, !PT ;  /* 0x000000030d027812 */ /* 0x040fe400078ec0ff */
[----:B------:R-:W-:Y:S01]  /*00b0*/  IADD3 R9, PT, PT, R13, -0x2, RZ ;  /* 0xfffffffe0d097810 */ /* 0x000fe20007ffe0ff */
[----:B------:R-:W1:Y:S01]  /*00c0*/  LDCU.64 UR4, c[0x0][0x358] ;  /* 0x00006b00ff0477ac */ /* 0x000e620008000a00 */
[----:B------:R-:W-:Y:S01]  /*00d0*/  ISETP.NE.AND P0, PT, R2, 0x1, PT ;  /* 0x000000010200780c */ /* 0x000fe20003f05270 */
[----:B0-----:R-:W-:-:S12]  /*00e0*/  IMAD.U32 R8, RZ, RZ, UR6 ;  /* 0x00000006ff087e24 */ /* 0x001fd8000f8e00ff */
[----:B------:R-:W-:Y:S05]  /*00f0*/  @!P0 BRA `(.L_x_93) ;  /* 0x0000000000908947 */ /* 0x000fea0003800000 */
[----:B------:R-:W0:Y:S01]  /*0100*/  LDC R20, c[0x0][0x380] ;  /* 0x0000e000ff147b82 */ /* 0x000e220000000800 */
[----:B------:R-:W-:Y:S02]  /*0110*/  VIADD R4, R13, 0xffffffff ;  /* 0xffffffff0d047836 */ /* 0x000fe40000000000 */
[-CC-:B------:R-:W-:Y:S02]  /*0120*/  IMAD R12, R9, R13.reuse, R0.reuse ;  /* 0x0000000d090c7224 */ /* 0x180fe400078e0200 */
[CC--:B------:R-:W-:Y:S01]  /*0130*/  IMAD R16, R4.reuse, R13.reuse, R0 ;  /* 0x0000000d04107224 */ /* 0x0c0fe200078e0200 */
[----:B------:R-:W-:Y:S02]  /*0140*/  LOP3.LUT R6, R4, 0x3, RZ, 0xc0, !PT ;  /* 0x0000000304067812 */ /* 0x000fe400078ec0ff */
[----:B------:R-:W2:Y:S02]  /*0150*/  LDC.64 R2, c[0x0][0x388] ;  /* 0x0000e200ff027b82 */ /* 0x000ea40000000a00 */
[----:B------:R-:W-:Y:S01]  /*0160*/  IADD3 R8, PT, PT, -R6, R13, RZ ;  /* 0x0000000d06087210 */ /* 0x000fe20007ffe1ff */
[----:B------:R-:W-:-:S07]  /*0170*/  IMAD.MOV R17, RZ, RZ, -R6 ;  /* 0x000000ffff117224 */ /* 0x000fce00078e0a06 */
.L_x_96:
[----:B-12---:R-:W-:-:S05]  /*0180*/  IMAD.WIDE R10, R16, 0x4, R2 ;  /* 0x00000004100a7825 */ /* 0x006fca00078e0202 */
[----:B-1----:R-:W2:Y:S01]  /*0190*/  LDG.E R19, desc[UR4][R10.64] ;  /* 0x000000040a137981 */ /* 0x002ea2000c1e1900 */
[----:B------:R-:W-:Y:S01]  /*01a0*/  IADD3 R17, PT, PT, R17, 0x1, RZ ;  /* 0x0000000111117810 */ /* 0x000fe20007ffe0ff */
[----:B------:R-:W-:Y:S01]  /*01b0*/  BSSY.RECONVERGENT B0, `(.L_x_94) ;  /* 0x0000015000007945 */ /* 0x000fe20003800200 */
[----:B0-----:R-:W-:Y:S02]  /*01c0*/  IMAD.MOV.U32 R13, RZ, RZ, R20 ;  /* 0x000000ffff0d7224 */ /* 0x001fe400078e0014 */
[----:B------:R-:W-:Y:S02]  /*01d0*/  ISETP.NE.AND P0, PT, R17, RZ, PT ;  /* 0x000000ff1100720c */ /* 0x000fe40003f05270 */
[----:B--2---:R-:W-:-:S13]  /*01e0*/  ISETP.GE.AND P1, PT, R19, 0x1, PT ;  /* 0x000000011300780c */ /* 0x004fda0003f26270 */
[----:B------:R-:W-:Y:S05]  /*01f0*/  @!P1 BRA `(.L_x_95) ;  /* 0x0000000000409947 */ /* 0x000fea0003800000 */
[----:B------:R-:W-:-:S05]  /*0200*/  IMAD.WIDE R14, R12, 0x4, R2 ;  /* 0x000000040c0e7825 */ /* 0x000fca00078e0202 */
[----:B------:R-:W2:Y:S02]  /*0210*/  LDG.E R4, desc[UR4][R14.64] ;  /* 0x000000040e047981 */ /* 0x000ea4000c1e1900 */
[----:B--2---:R-:W-:-:S13]  /*0220*/  ISETP.NE.AND P1, PT, R19, R4, PT ;  /* 0x000000041300720c */ /* 0x004fda0003f25270 */
[----:B------:R-:W-:Y:S05]  /*0230*/  @P1 BRA `(.L_x_95) ;  /* 0x0000000000301947 */ /* 0x000fea0003800000 */
[----:B------:R-:W0:Y:S01]  /*0240*/  LDC.64 R4, c[0x0][0x390] ;  /* 0x0000e400ff047b82 */ /* 0x000e220000000a00 */
[----:B------:R-:W-:-:S05]  /*0250*/  SHF.L.U32 R19, R19, 0x1, RZ ;  /* 0x0000000113137819 */ /* 0x000fca00000006ff */
[----:B------:R1:W-:Y:S04]  /*0260*/  STG.E desc[UR4][R10.64], R19 ;  /* 0x000000130a007986 */ /* 0x0003e8000c101904 */
[----:B------:R1:W-:Y:S04]  /*0270*/  STG.E desc[UR4][R14.64], RZ ;  /* 0x000000ff0e007986 */ /* 0x0003e8000c101904 */
[----:B------:R-:W2:Y:S04]  /*0280*/  LDG.E R18, desc[UR4][R10.64] ;  /* 0x000000040a127981 */ /* 0x000ea8000c1e1900 */
[----:B0-----:R-:W2:Y:S01]  /*0290*/  LDG.E R21, desc[UR4][R4.64] ;  /* 0x0000000404157981 */ /* 0x001ea2000c1e1900 */
[----:B------:R-:W0:Y:S01]  /*02a0*/  LDC.64 R6, c[0x0][0x398] ;  /* 0x0000e600ff067b82 */ /* 0x000e220000000a00 */
[----:B--2---:R-:W-:-:S05]  /*02b0*/  IMAD.IADD R21, R18, 0x1, R21 ;  /* 0x0000000112157824 */ /* 0x004fca00078e0215 */
[----:B------:R1:W-:Y:S04]  /*02c0*/  STG.E desc[UR4][R4.64], R21 ;  /* 0x0000001504007986 */ /* 0x0003e8000c101904 */
[----:B0-----:R-:W2:Y:S02]  /*02d0*/  LDG.E R18, desc[UR4][R6.64] ;  /* 0x0000000406127981 */ /* 0x001ea4000c1e1900 */
[----:B--2---:R-:W-:-:S05]  /*02e0*/  IADD3 R23, PT, PT, R18, -0x1, RZ ;  /* 0xffffffff12177810 */ /* 0x004fca0007ffe0ff */
[----:B------:R1:W-:Y:S02]  /*02f0*/  STG.E desc[UR4][R6.64], R23 ;  /* 0x0000001706007986 */ /* 0x0003e4000c101904 */
.L_x_95:
[----:B------:R-:W-:Y:S05]  /*0300*/  BSYNC.RECONVERGENT B0 ;  /* 0x0000000000007941 */ /* 0x000fea0003800200 */
.L_x_94:
[----:B------:R-:W-:Y:S01]  /*0310*/  IMAD.IADD R16, R16, 0x1, -R13 ;  /* 0x0000000110107824 */ /* 0x000fe200078e0a0d */
[----:B------:R-:W-:Y:S01]  /*0320*/  IADD3 R12, PT, PT, R12, -R13, RZ ;  /* 0x8000000d0c0c7210 */ /* 0x000fe20007ffe0ff */
[----:B------:R-:W-:Y:S06]  /*0330*/  @P0 BRA `(.L_x_96) ;  /* 0xfffffffc00900947 */ /* 0x000fec000383ffff */
.L_x_93:
[----:B------:R-:W-:-:S13]  /*0340*/  ISETP.GE.U32.AND P0, PT, R9, 0x3, PT ;  /* 0x000000030900780c */ /* 0x000fda0003f06070 */
[----:B-1----:R-:W-:Y:S05]  /*0350*/  @!P0 EXIT ;  /* 0x000000000000894d */ /* 0x002fea0003800000 */
[----:B------:R-:W0:Y:S01]  /*0360*/  LDC.64 R2, c[0x0][0x388] ;  /* 0x0000e200ff027b82 */ /* 0x000e220000000a00 */
[C---:B------:R-:W-:Y:S01]  /*0370*/  IADD3 R7, PT, PT, R8.reuse, -0x5, RZ ;  /* 0xfffffffb08077810 */ /* 0x040fe20007ffe0ff */
[C---:B------:R-:W-:Y:S01]  /*0380*/  VIADD R5, R8.reuse, 0xfffffffc ;  /* 0xfffffffc08057836 */ /* 0x040fe20000000000 */
[C---:B------:R-:W-:Y:S01]  /*0390*/  IADD3 R11, PT, PT, R8.reuse, -0x2, RZ ;  /* 0xfffffffe080b7810 */ /* 0x040fe20007ffe0ff */
[C---:B------:R-:W-:Y:S01]  /*03a0*/  VIADD R9, R8.reuse, 0xfffffffd ;  /* 0xfffffffd08097836 */ /* 0x040fe20000000000 */
[----:B------:R-:W1:Y:S01]  /*03b0*/  LDCU UR6, c[0x0][0x380] ;  /* 0x00007000ff0677ac */ /* 0x000e620008000800 */
[----:B------:R-:W-:Y:S02]  /*03c0*/  VIADD R4, R8, 0xffffffff ;  /* 0xffffffff08047836 */ /* 0x000fe40000000000 */
[-CC-:B------:R-:W-:Y:S02]  /*03d0*/  IMAD R5, R5, R13.reuse, R0.reuse ;  /* 0x0000000d05057224 */ /* 0x180fe400078e0200 */
[----:B------:R-:W-:-:S02]  /*03e0*/  IMAD R7, R7, R13, R0 ;  /* 0x0000000d07077224 */ /* 0x000fc400078e0200 */
[-CC-:B------:R-:W-:Y:S02]  /*03f0*/  IMAD R9, R9, R13.reuse, R0.reuse ;  /* 0x0000000d09097224 */ /* 0x180fe400078e0200 */
[-CC-:B------:R-:W-:Y:S02]  /*0400*/  IMAD R11, R11, R13.reuse, R0.reuse ;  /* 0x0000000d0b0b7224 */ /* 0x180fe400078e0200 */
[----:B------:R-:W-:-:S07]  /*0410*/  IMAD R13, R4, R13, R0 ;  /* 0x0000000d040d7224 */ /* 0x000fce00078e0200 */
.L_x_101:
[----:B012---:R-:W-:-:S04]  /*0420*/  IMAD.WIDE R22, R13, 0x4, R2 ;  /* 0x000000040d167825 */ /* 0x007fc800078e0202 */
[----:B------:R-:W-:Y:S01]  /*0430*/  IMAD.WIDE R16, R11, 0x4, R2 ;  /* 0x000000040b107825 */ /* 0x000fe200078e0202 */
[----:B------:R-:W2:Y:S04]  /*0440*/  LDG.E R25, desc[UR4][R22.64] ;  /* 0x0000000416197981 */ /* 0x000ea8000c1e1900 */
[----:B------:R-:W2:Y:S02]  /*0450*/  LDG.E R0, desc[UR4][R16.64] ;  /* 0x0000000410007981 */ /* 0x000ea4000c1e1900 */
[----:B--2---:R-:W-:-:S04]  /*0460*/  ISETP.NE.AND P0, PT, R25, R0, PT ;  /* 0x000000001900720c */ /* 0x004fc80003f05270 */
[----:B------:R-:W-:-:S13]  /*0470*/  ISETP.LT.OR P0, PT, R25, 0x1, P0 ;  /* 0x000000011900780c */ /* 0x000fda0000701670 */
[----:B------:R-:W0:Y:S01]  /*0480*/  @!P0 LDC.64 R18, c[0x0][0x390] ;  /* 0x0000e400ff128b82 */ /* 0x000e220000000a00 */
[----:B------:R-:W-:-:S05]  /*0490*/  @!P0 SHF.L.U32 R25, R25, 0x1, RZ ;  /* 0x0000000119198819 */ /* 0x000fca00000006ff */
[----:B------:R2:W-:Y:S04]  /*04a0*/  @!P0 STG.E desc[UR4][R22.64], R25 ;  /* 0x0000001916008986 */ /* 0x0005e8000c101904 */
[----:B------:R-:W-:Y:S04]  /*04b0*/  @!P0 STG.E desc[UR4][R16.64], RZ ;  /* 0x000000ff10008986 */ /* 0x000fe8000c101904 */
[----:B------:R-:W3:Y:S04]  /*04c0*/  @!P0 LDG.E R4, desc[UR4][R22.64] ;  /* 0x0000000416048981 */ /* 0x000ee8000c1e1900 */
[----:B0-----:R-:W3:Y:S01]  /*04d0*/  @!P0 LDG.E R15, desc[UR4][R18.64] ;  /* 0x00000004120f8981 */ /* 0x001ee2000c1e1900 */
[----:B------:R-:W0:Y:S01]  /*04e0*/  @!P0 LDC.64 R20, c[0x0][0x398] ;  /* 0x0000e600ff148b82 */ /* 0x000e220000000a00 */
[----:B---3--:R-:W-:-:S05]  /*04f0*/  @!P0 IMAD.IADD R27, R4, 0x1, R15 ;  /* 0x00000001041b8824 */ /* 0x008fca00078e020f */
[----:B------:R3:W-:Y:S04]  /*0500*/  @!P0 STG.E desc[UR4][R18.64], R27 ;  /* 0x0000001b12008986 */ /* 0x0007e8000c101904 */
[----:B0-----:R-:W4:Y:S01]  /*0510*/  @!P0 LDG.E R4, desc[UR4][R20.64] ;  /* 0x0000000414048981 */ /* 0x001f22000c1e1900 */
[----:B------:R-:W-:Y:S01]  /*0520*/  IMAD.WIDE R14, R9, 0x4, R2 ;  /* 0x00000004090e7825 */ /* 0x000fe200078e0202 */
[----:B----4-:R-:W-:-:S05]  /*0530*/  @!P0 IADD3 R29, PT, PT, R4, -0x1, RZ ;  /* 0xffffffff041d8810 */ /* 0x010fca0007ffe0ff */
[----:B------:R0:W-:Y:S04]  /*0540*/  @!P0 STG.E desc[UR4][R20.64], R29 ;  /* 0x0000001d14008986 */ /* 0x0001e8000c101904 */
[----:B------:R-:W4:Y:S04]  /*0550*/  @!P0 LDG.E R0, desc[UR4][R16.64] ;  /* 0x0000000410008981 */ /* 0x000f28000c1e1900 */
[----:B--2---:R-:W4:Y:S02]  /*0560*/  LDG.E R25, desc[UR4][R14.64] ;  /* 0x000000040e197981 */ /* 0x004f24000c1e1900 */
[----:B----4-:R-:W-:-:S04]  /*0570*/  ISETP.NE.AND P0, PT, R0, R25, PT ;  /* 0x000000190000720c */ /* 0x010fc80003f05270 */
[----:B------:R-:W-:-:S13]  /*0580*/  ISETP.LT.OR P0, PT, R0, 0x1, P0 ;  /* 0x000000010000780c */ /* 0x000fda0000701670 */
[----:B------:R-:W2:Y:S01]  /*0590*/  @!P0 LDC.64 R22, c[0x0][0x390] ;  /* 0x0000e400ff168b82 */ /* 0x000ea20000000a00 */
[----:B---3--:R-:W-:-:S05]  /*05a0*/  @!P0 IMAD.SHL.U32 R27, R0, 0x2, RZ ;  /* 0x00000002001b8824 */ /* 0x008fca00078e00ff */
[----:B------:R3:W-:Y:S04]  /*05b0*/  @!P0 STG.E desc[UR4][R16.64], R27 ;  /* 0x0000001b10008986 */ /* 0x0007e8000c101904 */
[----:B------:R3:W-:Y:S04]  /*05c0*/  @!P0 STG.E desc[UR4][R14.64], RZ ;  /* 0x000000ff0e008986 */ /* 0x0007e8000c101904 */
[----:B------:R-:W4:Y:S04]  /*05d0*/  @!P0 LDG.E R0, desc[UR4][R16.64] ;  /* 0x0000000410008981 */ /* 0x000f28000c1e1900 */
[----:B--2---:R-:W4:Y:S01]  /*05e0*/  @!P0 LDG.E R19, desc[UR4][R22.64] ;  /* 0x0000000416138981 */ /* 0x004f22000c1e1900 */
[----:B0-----:R-:W0:Y:S01]  /*05f0*/  @!P0 LDC.64 R20, c[0x0][0x398] ;  /* 0x0000e600ff148b82 */ /* 0x001e220000000a00 */
[----:B----4-:R-:W-:-:S05]  /*0600*/  @!P0 IADD3 R29, PT, PT, R0, R19, RZ ;  /* 0x00000013001d8210 */ /* 0x010fca0007ffe0ff */
[----:B------:R3:W-:Y:S04]  /*0610*/  @!P0 STG.E desc[UR4][R22.64], R29 ;  /* 0x0000001d16008986 */ /* 0x0007e8000c101904 */
[----:B0-----:R-:W2:Y:S01]  /*0620*/  @!P0 LDG.E R0, desc[UR4][R20.64] ;  /* 0x0000000414008981 */ /* 0x001ea2000c1e1900 */
[----:B------:R-:W-:-:S04]  /*0630*/  IMAD.WIDE R18, R5, 0x4, R2 ;  /* 0x0000000405127825 */ /* 0x000fc800078e0202 */
[----:B--2---:R-:W-:-:S05]  /*0640*/  @!P0 VIADD R0, R0, 0xffffffff ;  /* 0xffffffff00008836 */ /* 0x004fca0000000000 */
[----:B------:R3:W-:Y:S04]  /*0650*/  @!P0 STG.E desc[UR4][R20.64], R0 ;  /* 0x0000000014008986 */ /* 0x0007e8000c101904 */
[----:B------:R-:W2:Y:S04]  /*0660*/  @!P0 LDG.E R25, desc[UR4][R14.64] ;  /* 0x000000040e198981 */ /* 0x000ea8000c1e1900 */
[----:B------:R-:W2:Y:S01]  /*0670*/  LDG.E R4, desc[UR4][R18.64] ;  /* 0x0000000412047981 */ /* 0x000ea2000c1e1900 */
[----:B------:R-:W-:Y:S01]  /*0680*/  BSSY.RECONVERGENT B0, `(.L_x_97) ;  /* 0x0000011000007945 */ /* 0x000fe20003800200 */
[----:B--2---:R-:W-:-:S04]  /*0690*/  ISETP.NE.AND P0, PT, R25, R4, PT ;  /* 0x000000041900720c */ /* 0x004fc80003f05270 */
[----:B------:R-:W-:-:S13]  /*06a0*/  ISETP.LT.OR P0, PT, R25, 0x1, P0 ;  /* 0x000000011900780c */ /* 0x000fda0000701670 */
[----:B---3--:R-:W-:Y:S05]  /*06b0*/  @P0 BRA `(.L_x_98) ;  /* 0x0000000000340947 */ /* 0x008fea0003800000 */
[----:B------:R-:W0:Y:S01]  /*06c0*/  LDC.64 R16, c[0x0][0x390] ;  /* 0x0000e400ff107b82 */ /* 0x000e220000000a00 */
[----:B------:R-:W-:-:S05]  /*06d0*/  SHF.L.U32 R25, R25, 0x1, RZ ;  /* 0x0000000119197819 */ /* 0x000fca00000006ff */
[----:B------:R2:W-:Y:S04]  /*06e0*/  STG.E desc[UR4][R14.64], R25 ;  /* 0x000000190e007986 */ /* 0x0005e8000c101904 */
[----:B------:R2:W-:Y:S04]  /*06f0*/  STG.E desc[UR4][R18.64], RZ ;  /* 0x000000ff12007986 */ /* 0x0005e8000c101904 */
[----:B------:R-:W3:Y:S04]  /*0700*/  LDG.E R0, desc[UR4][R14.64] ;  /* 0x000000040e007981 */ /* 0x000ee8000c1e1900 */
[----:B0-----:R-:W3:Y:S01]  /*0710*/  LDG.E R23, desc[UR4][R16.64] ;  /* 0x0000000410177981 */ /* 0x001ee2000c1e1900 */
[----:B------:R-:W0:Y:S01]  /*0720*/  LDC.64 R20, c[0x0][0x398] ;  /* 0x0000e600ff147b82 */ /* 0x000e220000000a00 */
[----:B---3--:R-:W-:-:S05]  /*0730*/  IMAD.IADD R23, R0, 0x1, R23 ;  /* 0x0000000100177824 */ /* 0x008fca00078e0217 */
[----:B------:R2:W-:Y:S04]  /*0740*/  STG.E desc[UR4][R16.64], R23 ;  /* 0x0000001710007986 */ /* 0x0005e8000c101904 */
[----:B0-----:R-:W3:Y:S02]  /*0750*/  LDG.E R0, desc[UR4][R20.64] ;  /* 0x0000000414007981 */ /* 0x001ee4000c1e1900 */
[----:B---3--:R-:W-:-:S05]  /*0760*/  IADD3 R27, PT, PT, R0, -0x1, RZ ;  /* 0xffffffff001b7810 */ /* 0x008fca0007ffe0ff */
[----:B------:R2:W-:Y:S04]  /*0770*/  STG.E desc[UR4][R20.64], R27 ;  /* 0x0000001b14007986 */ /* 0x0005e8000c101904 */
[----:B------:R2:W5:Y:S02]  /*0780*/  LDG.E R4, desc[UR4][R18.64] ;  /* 0x0000000412047981 */ /* 0x000564000c1e1900 */
.L_x_98:
[----:B-1----:R-:W-:Y:S05]  /*0790*/  BSYNC.RECONVERGENT B0 ;  /* 0x0000000000007941 */ /* 0x002fea0003800200 */
.L_x_97:
[----:B-----5:R-:W-:Y:S01]  /*07a0*/  ISETP.GE.AND P0, PT, R4, 0x1, PT ;  /* 0x000000010400780c */ /* 0x020fe20003f06270 */
[----:B------:R-:W-:-:S12]  /*07b0*/  BSSY.RECONVERGENT B0, `(.L_x_99) ;  /* 0x0000011000007945 */ /* 0x000fd80003800200 */
[----:B------:R-:W-:Y:S05]  /*07c0*/  @!P0 BRA `(.L_x_100) ;  /* 0x00000000003c8947 */ /* 0x000fea0003800000 */
[----:B--2---:R-:W-:-:S05]  /*07d0*/  IMAD.WIDE R16, R7, 0x4, R2 ;  /* 0x0000000407107825 */ /* 0x004fca00078e0202 */
        /* <DEDUP_REMOVED lines=9> */
[----:B--2---:R-:W-:-:S05]  /*0870*/  IADD3 R25, PT, PT, R23, R0, RZ ;  /* 0x0000000017197210 */ /* 0x004fca0007ffe0ff */
[----:B------:R1:W-:Y:S04]  /*0880*/  STG.E desc[UR4][R14.64], R25 ;  /* 0x000000190e007986 */ /* 0x0003e8000c101904 */
[----:B0-----:R-:W2:Y:S02]  /*0890*/  LDG.E R0, desc[UR4][R20.64] ;  /* 0x0000000414007981 */ /* 0x001ea4000c1e1900 */
[----:B--2---:R-:W-:-:S05]  /*08a0*/  VIADD R27, R0, 0xffffffff ;  /* 0xffffffff001b7836 */ /* 0x004fca0000000000 */
[----:B------:R1:W-:Y:S02]  /*08b0*/  STG.E desc[UR4][R20.64], R27 ;  /* 0x0000001b14007986 */ /* 0x0003e4000c101904 */
.L_x_100:
[----:B------:R-:W-:Y:S05]  /*08c0*/  BSYNC.RECONVERGENT B0 ;  /* 0x0000000000007941 */ /* 0x000fea0003800200 */
.L_x_99:
[C---:B------:R-:W-:Y:S02]  /*08d0*/  ISETP.GT.AND P0, PT, R8.reuse, 0x5, PT ;  /* 0x000000050800780c */ /* 0x040fe40003f04270 */
[----:B------:R-:W-:Y:S02]  /*08e0*/  IADD3 R0, PT, PT, RZ, -UR6, RZ ;  /* 0x80000006ff007c10 */ /* 0x000fe4000fffe0ff */
[----:B------:R-:W-:Y:S02]  /*08f0*/  IADD3 R8, PT, PT, R8, -0x4, RZ ;  /* 0xfffffffc08087810 */ /* 0x000fe40007ffe0ff */
[C---:B------:R-:W-:Y:S01]  /*0900*/  LEA R7, R0.reuse, R7, 0x2 ;  /* 0x0000000700077211 */ /* 0x040fe200078e10ff */
[C---:B------:R-:W-:Y:S01]  /*0910*/  IMAD R5, R0.reuse, 0x4, R5 ;  /* 0x0000000400057824 */ /* 0x040fe200078e0205 */
[C---:B------:R-:W-:Y:S01]  /*0920*/  LEA R11, R0.reuse, R11, 0x2 ;  /* 0x0000000b000b7211 */ /* 0x040fe200078e10ff */
[C---:B------:R-:W-:Y:S02]  /*0930*/  IMAD R9, R0.reuse, 0x4, R9 ;  /* 0x0000000400097824 */ /* 0x040fe400078e0209 */
[----:B------:R-:W-:-:S02]  /*0940*/  IMAD R13, R0, 0x4, R13 ;  /* 0x00000004000d7824 */ /* 0x000fc400078e020d */
[----:B------:R-:W-:Y:S05]  /*0950*/  @P0 BRA `(.L_x_101) ;  /* 0xfffffff800b00947 */ /* 0x000fea000383ffff */
[----:B------:R-:W-:Y:S05]  /*0960*/  EXIT ;  /* 0x000000000000794d */ /* 0x000fea0003800000 */
.L_x_102:
        /* <DEDUP_REMOVED lines=9> */
.L_x_116:


//--------------------- .text._Z15computeMatrixUpiiPiS_S_ --------------------------
	.section	.text._Z15computeMatrixUpiiPiS_S_,"ax",@progbits
	.align	128
        .global         _Z15computeMatrixUpiiPiS_S_
        .type           _Z15computeMatrixUpiiPiS_S_,@function
        .size           _Z15computeMatrixUpiiPiS_S_,(.L_x_117 - _Z15computeMatrixUpiiPiS_S_)
        .other          _Z15computeMatrixUpiiPiS_S_,@"STO_CUDA_ENTRY STV_DEFAULT"
_Z15computeMatrixUpiiPiS_S_:
.text._Z15computeMatrixUpiiPiS_S_:
[----:B------:R-:W-:Y:S01]  /*0000*/  LDC R1, c[0x0][0x37c] ;  /* 0x0000df00ff017b82 */ /* 0x000fe20000000800 */
[----:B------:R-:W0:Y:S07]  /*0010*/  S2R R0, SR_TID.X ;  /* 0x0000000000007919 */ /* 0x000e2e0000002100 */
[----:B------:R-:W0:Y:S01]  /*0020*/  S2UR UR4, SR_CTAID.X ;  /* 0x00000000000479c3 */ /* 0x000e220000002500 */
[----:B------:R-:W1:Y:S01]  /*0030*/  LDCU UR5, c[0x0][0x384] ;  /* 0x00007080ff0577ac */ /* 0x000e620008000800 */
[----:B0-----:R-:W-:-:S05]  /*0040*/  VIADD R0, R0, UR4 ;  /* 0x0000000400007c36 */ /* 0x001fca0008000000 */
[----:B-1----:R-:W-:-:S13]  /*0050*/  ISETP.GE.AND P0, PT, R0, UR5, PT ;  /* 0x0000000500007c0c */ /* 0x002fda000bf06270 */
[----:B------:R-:W-:Y:S05]  /*0060*/  @P0 EXIT ;  /* 0x000000000000094d */ /* 0x000fea0003800000 */
[----:B------:R-:W0:Y:S02]  /*0070*/  LDCU UR4, c[0x0][0x380] ;  /* 0x00007000ff0477ac */ /* 0x000e240008000800 */
[----:B0-----:R-:W-:-:S05]  /*0080*/  IMAD.U32 R6, RZ, RZ, UR4 ;  /* 0x00000004ff067e24 */ /* 0x001fca000f8e00ff */
[----:B------:R-:W-:-:S13]  /*0090*/  ISETP.GE.AND P0, PT, R6, 0x2, PT ;  /* 0x000000020600780c */ /* 0x000fda0003f06270 */
[----:B------:R-:W-:Y:S05]  /*00a0*/  @!P0 EXIT ;  /* 0x000000000000894d */ /* 0x000fea0003800000 */
[C---:B------:R-:W-:Y:S01]  /*00b0*/  IADD3 R2, PT, PT, R6.reuse, -0x2, RZ ;  /* 0xfffffffe06027810 */ /* 0x040fe20007ffe0ff */
[----:B------:R-:W-:Y:S01]  /*00c0*/  VIADD R4, R6, 0xffffffff ;  /* 0xffffffff06047836 */ /* 0x000fe20000000000 */
[----:B------:R-:W0:Y:S01]  /*00d0*/  LDCU.64 UR4, c[0x0][0x358] ;  /* 0x00006b00ff0477ac */ /* 0x000e220008000a00 */
[----:B------:R-:W-:Y:S01]  /*00e0*/  IMAD.MOV.U32 R15, RZ, RZ, RZ ;  /* 0x000000ffff0f7224 */ /* 0x000fe200078e00ff */
[----:B------:R-:W-:Y:S02]  /*00f0*/  ISETP.GE.U32.AND P0, PT, R2, 0x3, PT ;  /* 0x000000030200780c */ /* 0x000fe40003f06070 */
[----:B------:R-:W-:-:S11]  /*0100*/  LOP3.LUT R14, R4, 0x3, RZ, 0xc0, !PT ;  /* 0x00000003040e7812 */ /* 0x000fd600078ec0ff */
[----:B------:R-:W-:Y:S05]  /*0110*/  @!P0 BRA `(.L_x_103) ;  /* 0x00000004006c8947 */ /* 0x000fea0003800000 */
[----:B------:R-:W1:Y:S01]  /*0120*/  LDC R16, c[0x0][0x380] ;  /* 0x0000e000ff107b82 */ /* 0x000e620000000800 */
[----:B------:R-:W-:Y:S01]  /*0130*/  LOP3.LUT R15, R4, 0xfffffffc, RZ, 0xc0, !PT ;  /* 0xfffffffc040f7812 */ /* 0x000fe200078ec0ff */
[C-C-:B------:R-:W-:Y:S01]  /*0140*/  IMAD R17, R6.reuse, 0x3, R0.reuse ;  /* 0x0000000306117824 */ /* 0x140fe200078e0200 */
[CC--:B------:R-:W-:Y:S01]  /*0150*/  LEA R19, R6.reuse, R0.reuse, 0x2 ;  /* 0x0000000006137211 */ /* 0x0c0fe200078e10ff */
[----:B------:R-:W-:Y:S01]  /*0160*/  IMAD R21, R6, 0x2, R0 ;  /* 0x0000000206157824 */ /* 0x000fe200078e0200 */
[----:B------:R-:W-:Y:S01]  /*0170*/  MOV R25, R0 ;  /* 0x0000000000197202 */ /* 0x000fe20000000f00 */
[----:B------:R-:W-:Y:S02]  /*0180*/  IMAD.IADD R23, R0, 0x1, R6 ;  /* 0x0000000100177824 */ /* 0x000fe400078e0206 */
[----:B------:R-:W2:Y:S01]  /*0190*/  LDC.64 R2, c[0x0][0x388] ;  /* 0x0000e200ff027b82 */ /* 0x000ea20000000a00 */
[----:B------:R-:W-:-:S07]  /*01a0*/  IMAD.MOV R18, RZ, RZ, -R15 ;  /* 0x000000ffff127224 */ /* 0x000fce00078e0a0f */
.L_x_108:
[----:B--2---:R-:W-:-:S04]  /*01b0*/  IMAD.WIDE.U32 R10, R25, 0x4, R2 ;  /* 0x00000004190a7825 */ /* 0x004fc800078e0002 */
[----:B------:R-:W-:Y:S01]  /*01c0*/  IMAD.WIDE.U32 R6, R23, 0x4, R2 ;  /* 0x0000000417067825 */ /* 0x000fe200078e0002 */
[----:B0-----:R-:W2:Y:S04]  /*01d0*/  LDG.E R27, desc[UR4][R10.64] ;  /* 0x000000040a1b7981 */ /* 0x001ea8000c1e1900 */
[----:B------:R-:W2:Y:S02]  /*01e0*/  LDG.E R4, desc[UR4][R6.64] ;  /* 0x0000000406047981 */ /* 0x000ea4000c1e1900 */
[----:B--2---:R-:W-:-:S04]  /*01f0*/  ISETP.NE.AND P0, PT, R27, R4, PT ;  /* 0x000000041b00720c */ /* 0x004fc80003f05270 */
[----:B------:R-:W-:-:S13]  /*0200*/  ISETP.LT.OR P0, PT, R27, 0x1, P0 ;  /* 0x000000011b00780c */ /* 0x000fda0000701670 */
[----:B------:R-:W0:Y:S01]  /*0210*/  @!P0 LDC.64 R12, c[0x0][0x390] ;  /* 0x0000e400ff0c8b82 */ /* 0x000e220000000a00 */
[----:B------:R-:W-:-:S05]  /*0220*/  @!P0 IMAD.SHL.U32 R27, R27, 0x2, RZ ;  /* 0x000000021b1b8824 */ /* 0x000fca00078e00ff */
[----:B------:R2:W-:Y:S04]  /*0230*/  @!P0 STG.E desc[UR4][R10.64], R27 ;  /* 0x0000001b0a008986 */ /* 0x0005e8000c101904 */
[----:B------:R-:W-:Y:S04]  /*0240*/  @!P0 STG.E desc[UR4][R6.64], RZ ;  /* 0x000000ff06008986 */ /* 0x000fe8000c101904 */
[----:B0-----:R-:W3:Y:S01]  /*0250*/  @!P0 LDG.E R20, desc[UR4][R12.64] ;  /* 0x000000040c148981 */ /* 0x001ee2000c1e1900 */
[----:B------:R-:W0:Y:S01]  /*0260*/  @!P0 LDC.64 R8, c[0x0][0x398] ;  /* 0x0000e600ff088b82 */ /* 0x000e220000000a00 */
[----:B---3--:R-:W-:-:S05]  /*0270*/  @!P0 IADD3 R29, PT, PT, R27, R20, RZ ;  /* 0x000000141b1d8210 */ /* 0x008fca0007ffe0ff */
[----:B------:R3:W-:Y:S04]  /*0280*/  @!P0 STG.E desc[UR4][R12.64], R29 ;  /* 0x0000001d0c008986 */ /* 0x0007e8000c101904 */
[----:B0-----:R-:W4:Y:S01]  /*0290*/  @!P0 LDG.E R5, desc[UR4][R8.64] ;  /* 0x0000000408058981 */ /* 0x001f22000c1e1900 */
[----:B------:R-:W-:Y:S02]  /*02a0*/  IMAD.MOV.U32 R20, RZ, RZ, R4 ;  /* 0x000000ffff147224 */ /* 0x000fe400078e0004 */
[----:B----4-:R-:W-:Y:S02]  /*02b0*/  @!P0 VIADD R22, R5, 0xffffffff ;  /* 0xffffffff05168836 */ /* 0x010fe40000000000 */
[----:B------:R-:W-:-:S03]  /*02c0*/  IMAD.WIDE.U32 R4, R21, 0x4, R2 ;  /* 0x0000000415047825 */ /* 0x000fc600078e0002 */
[----:B------:R0:W-:Y:S04]  /*02d0*/  @!P0 STG.E desc[UR4][R8.64], R22 ;  /* 0x0000001608008986 */ /* 0x0001e8000c101904 */
[----:B------:R-:W4:Y:S04]  /*02e0*/  @!P0 LDG.E R20, desc[UR4][R6.64] ;  /* 0x0000000406148981 */ /* 0x000f28000c1e1900 */
[----:B--2---:R-:W4:Y:S02]  /*02f0*/  LDG.E R27, desc[UR4][R4.64] ;  /* 0x00000004041b7981 */ /* 0x004f24000c1e1900 */
[----:B----4-:R-:W-:-:S04]  /*0300*/  ISETP.NE.AND P0, PT, R20, R27, PT ;  /* 0x0000001b1400720c */ /* 0x010fc80003f05270 */
[----:B------:R-:W-:-:S13]  /*0310*/  ISETP.LT.OR P0, PT, R20, 0x1, P0 ;  /* 0x000000011400780c */ /* 0x000fda0000701670 */
[----:B------:R-:W2:Y:S01]  /*0320*/  @!P0 LDC.64 R10, c[0x0][0x390] ;  /* 0x0000e400ff0a8b82 */ /* 0x000ea20000000a00 */
[----:B---3--:R-:W-:-:S05]  /*0330*/  @!P0 SHF.L.U32 R29, R20, 0x1, RZ ;  /* 0x00000001141d8819 */ /* 0x008fca00000006ff */
[----:B------:R3:W-:Y:S04]  /*0340*/  @!P0 STG.E desc[UR4][R6.64], R29 ;  /* 0x0000001d06008986 */ /* 0x0007e8000c101904 */
[----:B------:R3:W-:Y:S04]  /*0350*/  @!P0 STG.E desc[UR4][R4.64], RZ ;  /* 0x000000ff04008986 */ /* 0x0007e8000c101904 */
[----:B--2---:R-:W2:Y:S01]  /*0360*/  @!P0 LDG.E R20, desc[UR4][R10.64] ;  /* 0x000000040a148981 */ /* 0x004ea2000c1e1900 */
[----:B------:R-:W0:Y:S01]  /*0370*/  @!P0 LDC.64 R12, c[0x0][0x398] ;  /* 0x0000e600ff0c8b82 */ /* 0x000e220000000a00 */
[----:B--2---:R-:W-:-:S05]  /*0380*/  @!P0 IMAD.IADD R20, R29, 0x1, R20 ;  /* 0x000000011d148824 */ /* 0x004fca00078e0214 */
[----:B------:R3:W-:Y:S04]  /*0390*/  @!P0 STG.E desc[UR4][R10.64], R20 ;  /* 0x000000140a008986 */ /* 0x0007e8000c101904 */
[----:B0-----:R-:W2:Y:S02]  /*03a0*/  @!P0 LDG.E R8, desc[UR4][R12.64] ;  /* 0x000000040c088981 */ /* 0x001ea4000c1e1900 */
[----:B--2---:R-:W-:Y:S01]  /*03b0*/  @!P0 IADD3 R22, PT, PT, R8, -0x1, RZ ;  /* 0xffffffff08168810 */ /* 0x004fe20007ffe0ff */
[----:B------:R-:W-:-:S04]  /*03c0*/  IMAD.WIDE.U32 R8, R17, 0x4, R2 ;  /* 0x0000000411087825 */ /* 0x000fc800078e0002 */
        /* <DEDUP_REMOVED lines=8> */
[----:B------:R-:W-:-:S05]  /*0450*/  IMAD.SHL.U32 R27, R27, 0x2, RZ ;  /* 0x000000021b1b7824 */ /* 0x000fca00078e00ff */
[----:B------:R2:W-:Y:S04]  /*0460*/  STG.E desc[UR4][R4.64], R27 ;  /* 0x0000001b04007986 */ /* 0x0005e8000c101904 */
[----:B------:R2:W-:Y:S04]  /*0470*/  STG.E desc[UR4][R8.64], RZ ;  /* 0x000000ff08007986 */ /* 0x0005e8000c101904 */
[----:B0-----:R-:W3:Y:S01]  /*0480*/  LDG.E R12, desc[UR4][R6.64] ;  /* 0x00000004060c7981 */ /* 0x001ee2000c1e1900 */
[----:B------:R-:W0:Y:S01]  /*0490*/  LDC.64 R10, c[0x0][0x398] ;  /* 0x0000e600ff0a7b82 */ /* 0x000e220000000a00 */
[----:B---3--:R-:W-:-:S05]  /*04a0*/  IADD3 R13, PT, PT, R27, R12, RZ ;  /* 0x0000000c1b0d7210 */ /* 0x008fca0007ffe0ff */
[----:B------:R2:W-:Y:S04]  /*04b0*/  STG.E desc[UR4][R6.64], R13 ;  /* 0x0000000d06007986 */ /* 0x0005e8000c101904 */
[----:B0-----:R-:W3:Y:S02]  /*04c0*/  LDG.E R12, desc[UR4][R10.64] ;  /* 0x000000040a0c7981 */ /* 0x001ee4000c1e1900 */
[----:B---3--:R-:W-:-:S05]  /*04d0*/  VIADD R29, R12, 0xffffffff ;  /* 0xffffffff0c1d7836 */ /* 0x008fca0000000000 */
[----:B------:R2:W-:Y:S04]  /*04e0*/  STG.E desc[UR4][R10.64], R29 ;  /* 0x0000001d0a007986 */ /* 0x0005e8000c101904 */
[----:B------:R2:W5:Y:S02]  /*04f0*/  LDG.E R24, desc[UR4][R8.64] ;  /* 0x0000000408187981 */ /* 0x000564000c1e1900 */
.L_x_105:
[----:B------:R-:W-:Y:S05]  /*0500*/  BSYNC.RECONVERGENT B0 ;  /* 0x0000000000007941 */ /* 0x000fea0003800200 */
.L_x_104:
[----:B-----5:R-:W-:Y:S01]  /*0510*/  ISETP.GE.AND P0, PT, R24, 0x1, PT ;  /* 0x000000011800780c */ /* 0x020fe20003f06270 */
[----:B------:R-:W-:-:S12]  /*0520*/  BSSY.RECONVERGENT B0, `(.L_x_106) ;  /* 0x0000011000007945 */ /* 0x000fd80003800200 */
[----:B------:R-:W-:Y:S05]  /*0530*/  @!P0 BRA `(.L_x_107) ;  /* 0x00000000003c8947 */ /* 0x000fea0003800000 */
[----:B--2---:R-:W-:-:S05]  /*0540*/  IMAD.WIDE.U32 R6, R19, 0x4, R2 ;  /* 0x0000000413067825 */ /* 0x004fca00078e0002 */
[----:B------:R-:W2:Y:S02]  /*0550*/  LDG.E R5, desc[UR4][R6.64] ;  /* 0x0000000406057981 */ /* 0x000ea4000c1e1900 */
[----:B--2---:R-:W-:-:S13]  /*0560*/  ISETP.NE.AND P0, PT, R24, R5, PT ;  /* 0x000000051800720c */ /* 0x004fda0003f05270 */
[----:B------:R-:W-:Y:S05]  /*0570*/  @P0 BRA `(.L_x_107) ;  /* 0x00000000002c0947 */ /* 0x000fea0003800000 */
[----:B------:R-:W0:Y:S01]  /*0580*/  LDC.64 R4, c[0x0][0x390] ;  /* 0x0000e400ff047b82 */ /* 0x000e220000000a00 */
[----:B------:R-:W-:-:S05]  /*0590*/  SHF.L.U32 R13, R24, 0x1, RZ ;  /* 0x00000001180d7819 */ /* 0x000fca00000006ff */
[----:B------:R3:W-:Y:S04]  /*05a0*/  STG.E desc[UR4][R8.64], R13 ;  /* 0x0000000d08007986 */ /* 0x0007e8000c101904 */
[----:B------:R3:W-:Y:S04]  /*05b0*/  STG.E desc[UR4][R6.64], RZ ;  /* 0x000000ff06007986 */ /* 0x0007e8000c101904 */
[----:B0-----:R-:W2:Y:S01]  /*05c0*/  LDG.E R12, desc[UR4][R4.64] ;  /* 0x00000004040c7981 */ /* 0x001ea2000c1e1900 */
[----:B------:R-:W0:Y:S01]  /*05d0*/  LDC.64 R10, c[0x0][0x398] ;  /* 0x0000e600ff0a7b82 */ /* 0x000e220000000a00 */
[----:B--2---:R-:W-:-:S05]  /*05e0*/  IMAD.IADD R27, R13, 0x1, R12 ;  /* 0x000000010d1b7824 */ /* 0x004fca00078e020c */
[----:B------:R3:W-:Y:S04]  /*05f0*/  STG.E desc[UR4][R4.64], R27 ;  /* 0x0000001b04007986 */ /* 0x0007e8000c101904 */
[----:B0-----:R-:W2:Y:S02]  /*0600*/  LDG.E R12, desc[UR4][R10.64] ;  /* 0x000000040a0c7981 */ /* 0x001ea4000c1e1900 */
[----:B--2---:R-:W-:-:S05]  /*0610*/  IADD3 R29, PT, PT, R12, -0x1, RZ ;  /* 0xffffffff0c1d7810 */ /* 0x004fca0007ffe0ff */
[----:B------:R3:W-:Y:S02]  /*0620*/  STG.E desc[UR4][R10.64], R29 ;  /* 0x0000001d0a007986 */ /* 0x0007e4000c101904 */
.L_x_107:
[----:B------:R-:W-:Y:S05]  /*0630*/  BSYNC.RECONVERGENT B0 ;  /* 0x0000000000007941 */ /* 0x000fea0003800200 */
.L_x_106:
[----:B------:R-:W-:Y:S01]  /*0640*/  VIADD R18, R18, 0x4 ;  /* 0x0000000412127836 */ /* 0x000fe20000000000 */
[----:B-123--:R-:W-:-:S04]  /*0650*/  MOV R6, R16 ;  /* 0x0000001000067202 */ /* 0x00efc80000000f00 */
[----:B------:R-:W-:Y:S01]  /*0660*/  ISETP.NE.AND P0, PT, R18, RZ, PT ;  /* 0x000000ff1200720c */ /* 0x000fe20003f05270 */
[C---:B------:R-:W-:Y:S01]  /*0670*/  IMAD R17, R6.reuse, 0x4, R17 ;  /* 0x0000000406117824 */ /* 0x040fe200078e0211 */
[C---:B------:R-:W-:Y:S01]  /*0680*/  LEA R19, R6.reuse, R19, 0x2 ;  /* 0x0000001306137211 */ /* 0x040fe200078e10ff */
[C---:B------:R-:W-:Y:S01]  /*0690*/  IMAD R21, R6.reuse, 0x4, R21 ;  /* 0x0000000406157824 */ /* 0x040fe200078e0215 */
[C---:B------:R-:W-:Y:S01]  /*06a0*/  LEA R23, R6.reuse, R23, 0x2 ;  /* 0x0000001706177211 */ /* 0x040fe200078e10ff */
[----:B------:R-:W-:-:S08]  /*06b0*/  IMAD R25, R6, 0x4, R25 ;  /* 0x0000000406197824 */ /* 0x000fd000078e0219 */
[----:B------:R-:W-:Y:S05]  /*06c0*/  @P0 BRA `(.L_x_108) ;  /* 0xfffffff800b80947 */ /* 0x000fea000383ffff */
.L_x_103:
[----:B------:R-:W-:-:S13]  /*06d0*/  ISETP.NE.AND P0, PT, R14, RZ, PT ;  /* 0x000000ff0e00720c */ /* 0x000fda0003f05270 */
[----:B0-----:R-:W-:Y:S05]  /*06e0*/  @!P0 EXIT ;  /* 0x000000000000894d */ /* 0x001fea0003800000 */
[----:B------:R-:W0:Y:S01]  /*06f0*/  LDC.64 R4, c[0x0][0x388] ;  /* 0x0000e200ff047b82 */ /* 0x000e220000000a00 */
[CC--:B------:R-:W-:Y:S02]  /*0700*/  IMAD R7, R15.reuse, R6.reuse, R6 ;  /* 0x000000060f077224 */ /* 0x0c0fe400078e0206 */
[----:B------:R-:W-:Y:S02]  /*0710*/  IMAD R15, R15, R6, R0 ;  /* 0x000000060f0f7224 */ /* 0x000fe400078e0200 */
[----:B------:R-:W-:Y:S01]  /*0720*/  IMAD.MOV R14, RZ, RZ, -R14 ;  /* 0x000000ffff0e7224 */ /* 0x000fe200078e0a0e */
[----:B------:R-:W-:Y:S02]  /*0730*/  IADD3 R13, PT, PT, R0, R7, RZ ;  /* 0x00000007000d7210 */ /* 0x000fe40007ffe0ff */
[----:B------:R-:W1:Y:S08]  /*0740*/  LDC R12, c[0x0][0x380] ;  /* 0x0000e000ff0c7b82 */ /* 0x000e700000000800 */
[----:B------:R-:W2:Y:S01]  /*0750*/  LDC.64 R2, c[0x0][0x388] ;  /* 0x0000e200ff027b82 */ /* 0x000ea20000000a00 */
[----:B0-----:R-:W-:-:S07]  /*0760*/  IMAD.WIDE.U32 R4, R15, 0x4, R4 ;  /* 0x000000040f047825 */ /* 0x001fce00078e0004 */
.L_x_111:
[----:B------:R-:W3:Y:S01]  /*0770*/  LDG.E R15, desc[UR4][R4.64] ;  /* 0x00000004040f7981 */ /* 0x000ee2000c1e1900 */
[----:B------:R-:W-:Y:S01]  /*0780*/  IADD3 R14, PT, PT, R14, 0x1, RZ ;  /* 0x000000010e0e7810 */ /* 0x000fe20007ffe0ff */
[----:B------:R-:W-:Y:S03]  /*0790*/  BSSY.RECONVERGENT B0, `(.L_x_109) ;  /* 0x0000013000007945 */ /* 0x000fe60003800200 */
[----:B------:R-:W-:Y:S02]  /*07a0*/  ISETP.NE.AND P0, PT, R14, RZ, PT ;  /* 0x000000ff0e00720c */ /* 0x000fe40003f05270 */
[----:B---3--:R-:W-:-:S13]  /*07b0*/  ISETP.GE.AND P1, PT, R15, 0x1, PT ;  /* 0x000000010f00780c */ /* 0x008fda0003f26270 */
[----:B------:R-:W-:Y:S05]  /*07c0*/  @!P1 BRA `(.L_x_110) ;  /* 0x00000000003c9947 */ /* 0x000fea0003800000 */
[----:B--2---:R-:W-:-:S05]  /*07d0*/  IMAD.WIDE.U32 R6, R13, 0x4, R2 ;  /* 0x000000040d067825 */ /* 0x004fca00078e0002 */
        /* <DEDUP_REMOVED lines=14> */
.L_x_110:
[----:B------:R-:W-:Y:S05]  /*08c0*/  BSYNC.RECONVERGENT B0 ;  /* 0x0000000000007941 */ /* 0x000fea0003800200 */
.L_x_109:
[----:B-1----:R-:W-:Y:S01]  /*08d0*/  IADD3 R13, PT, PT, R13, R12, RZ ;  /* 0x0000000c0d0d7210 */ /* 0x002fe20007ffe0ff */
[----:B---3--:R-:W-:Y:S01]  /*08e0*/  IMAD.WIDE.U32 R4, R12, 0x4, R4 ;  /* 0x000000040c047825 */ /* 0x008fe200078e0004 */
[----:B------:R-:W-:Y:S06]  /*08f0*/  @P0 BRA `(.L_x_111) ;  /* 0xfffffffc009c0947 */ /* 0x000fec000383ffff */
[----:B------:R-:W-:Y:S05]  /*0900*/  EXIT ;  /* 0x000000000000794d */ /* 0x000fea0003800000 */
.L_x_112:
        /* <DEDUP_REMOVED lines=15> */
.L_x_117:


//--------------------- .nv.shared.reserved.0     --------------------------
	.section	.nv.shared.reserved.0,"aw",@nobits
	.weak		__nv_reservedSMEM_offset_0_alias
	.size		__nv_reservedSMEM_offset_0_alias, 0, 64
	.other		__nv_reservedSMEM_offset_0_alias,@"STO_CUDA_RESERVED_SHARED STV_DEFAULT"
__nv_reservedSMEM_offset_0_alias:
	.zero		0
	.zero		64


//--------------------- .nv.constant0._Z9fillSpacePicii --------------------------
	.section	.nv.constant0._Z9fillSpacePicii,"a",@progbits
	.sectionflags	@""
	.align	4
.nv.constant0._Z9fillSpacePicii:
	.zero		916


//--------------------- .nv.constant0._Z18computeMatrixRightiiPiS_S_ --------------------------
	.section	.nv.constant0._Z18computeMatrixRightiiPiS_S_,"a",@progbits
	.sectionflags	@""
	.align	4
.nv.constant0._Z18computeMatrixRightiiPiS_S_:
	.zero		928


//--------------------- .nv.constant0._Z17computeMatrixLeftiiPiS_S_ --------------------------
	.section	.nv.constant0._Z17computeMatrixLeftiiPiS_S_,"a",@progbits
	.sectionflags	@""
	.align	4
.nv.constant0._Z17computeMatrixLeftiiPiS_S_:
	.zero		928


//--------------------- .nv.constant0._Z17computeMatrixDowniiPiS_S_ --------------------------
	.section	.nv.constant0._Z17computeMatrixDowniiPiS_S_,"a",@progbits
	.sectionflags	@""
	.align	4
.nv.constant0._Z17computeMatrixDowniiPiS_S_:
	.zero		928


//--------------------- .nv.constant0._Z15computeMatrixUpiiPiS_S_ --------------------------
	.section	.nv.constant0._Z15computeMatrixUpiiPiS_S_,"a",@progbits
	.sectionflags	@""
	.align	4
.nv.constant0._Z15computeMatrixUpiiPiS_S_:
	.zero		928


//--------------------- SYMBOLS --------------------------

	.type		.nv.reservedSmem.offset0,@object
	.size		.nv.reservedSmem.offset0,0x4
